//
// Generated by NVIDIA NVVM Compiler
//
// Compiler Build ID: CL-36424714
// Cuda compilation tools, release 13.0, V13.0.88
// Based on NVVM 20.0.0
//

.version 9.0
.target sm_100
.address_size 64

	// .globl	_Z8focus_ab7double3PKS_iS1_iPfS2_
.func  (.param .align 16 .b8 func_retval0[16]) __internal_trig_reduction_slowpathd
(
	.param .b64 __internal_trig_reduction_slowpathd_param_0
)
;
// _ZZ8focus_ab7double3PKS_iS1_iPfS2_E10local_mirs has been demoted
// _ZZ8focus_ab7double3PKS_iS1_iPfS2_E10local_sens has been demoted
.global .align 8 .b8 __cudart_i2opi_d[144] = {8, 93, 141, 31, 177, 95, 251, 107, 234, 146, 82, 138, 247, 57, 7, 61, 123, 241, 229, 235, 199, 186, 39, 117, 45, 234, 95, 158, 102, 63, 70, 79, 183, 9, 203, 39, 207, 126, 54, 109, 31, 109, 10, 90, 139, 17, 47, 239, 15, 152, 5, 222, 255, 151, 248, 31, 59, 40, 249, 189, 139, 95, 132, 156, 244, 57, 83, 131, 57, 214, 145, 57, 65, 126, 95, 180, 38, 112, 156, 233, 132, 68, 187, 46, 245, 53, 130, 232, 62, 167, 41, 177, 28, 235, 29, 254, 28, 146, 209, 9, 234, 46, 73, 6, 224, 210, 77, 66, 58, 110, 36, 183, 97, 197, 187, 222, 171, 99, 81, 254, 65, 144, 67, 60, 153, 149, 98, 219, 192, 221, 52, 245, 209, 87, 39, 252, 41, 21, 68, 78, 110, 131, 249, 162};

.visible .entry _Z8focus_ab7double3PKS_iS1_iPfS2_(
	.param .align 8 .b8 _Z8focus_ab7double3PKS_iS1_iPfS2__param_0[24],
	.param .u64 .ptr .align 1 _Z8focus_ab7double3PKS_iS1_iPfS2__param_1,
	.param .u32 _Z8focus_ab7double3PKS_iS1_iPfS2__param_2,
	.param .u64 .ptr .align 1 _Z8focus_ab7double3PKS_iS1_iPfS2__param_3,
	.param .u32 _Z8focus_ab7double3PKS_iS1_iPfS2__param_4,
	.param .u64 .ptr .align 1 _Z8focus_ab7double3PKS_iS1_iPfS2__param_5,
	.param .u64 .ptr .align 1 _Z8focus_ab7double3PKS_iS1_iPfS2__param_6
)
{
	.local .align 16 .b8 	__local_depot0[64];
	.reg .b64 	%SP;
	.reg .b64 	%SPL;
	.reg .pred 	%p<47>;
	.reg .b32 	%r<197>;
	.reg .b32 	%f<88>;
	.reg .b64 	%rd<30>;
	.reg .b64 	%fd<455>;
	// demoted variable
	.shared .align 8 .b8 _ZZ8focus_ab7double3PKS_iS1_iPfS2_E10local_mirs[6144];
	// demoted variable
	.shared .align 8 .b8 _ZZ8focus_ab7double3PKS_iS1_iPfS2_E10local_sens[6144];
	mov.u64 	%SPL, __local_depot0;
	ld.param.f64 	%fd108, [_Z8focus_ab7double3PKS_iS1_iPfS2__param_0+16];
	ld.param.f64 	%fd107, [_Z8focus_ab7double3PKS_iS1_iPfS2__param_0+8];
	ld.param.f64 	%fd106, [_Z8focus_ab7double3PKS_iS1_iPfS2__param_0];
	ld.param.u64 	%rd5, [_Z8focus_ab7double3PKS_iS1_iPfS2__param_1];
	ld.param.u64 	%rd6, [_Z8focus_ab7double3PKS_iS1_iPfS2__param_3];
	add.u64 	%rd1, %SPL, 0;
	add.u64 	%rd2, %SPL, 32;
	mov.u32 	%r34, %ctaid.y;
	mov.u32 	%r35, %ntid.y;
	mul.lo.s32 	%r36, %r35, %r34;
	shl.b32 	%r1, %r36, 3;
	mov.u32 	%r2, %tid.y;
	mov.u32 	%r3, %tid.x;
	setp.gt.u32 	%p1, %r2, 7;
	@%p1 bra 	$L__BB0_2;
	mov.u32 	%r43, %ntid.x;
	mov.u32 	%r44, %ctaid.x;
	cvta.to.global.u64 	%rd14, %rd5;
	mul.lo.s32 	%r45, %r43, %r44;
	shl.b32 	%r46, %r45, 3;
	shl.b32 	%r47, %r2, 5;
	add.s32 	%r48, %r47, %r3;
	mov.u32 	%r49, _ZZ8focus_ab7double3PKS_iS1_iPfS2_E10local_mirs;
	mad.lo.s32 	%r50, %r48, 24, %r49;
	add.s32 	%r51, %r46, %r48;
	mul.wide.s32 	%rd15, %r51, 24;
	add.s64 	%rd16, %rd14, %rd15;
	ld.global.f64 	%fd112, [%rd16];
	ld.global.f64 	%fd113, [%rd16+8];
	ld.global.f64 	%fd114, [%rd16+16];
	st.shared.f64 	[%r50], %fd112;
	st.shared.f64 	[%r50+8], %fd113;
	st.shared.f64 	[%r50+16], %fd114;
	bra.uni 	$L__BB0_4;
$L__BB0_2:
	setp.gt.u32 	%p2, %r2, 15;
	@%p2 bra 	$L__BB0_4;
	shl.b32 	%r37, %r2, 5;
	add.s32 	%r38, %r37, %r3;
	add.s32 	%r39, %r38, %r1;
	mov.u32 	%r40, _ZZ8focus_ab7double3PKS_iS1_iPfS2_E10local_sens;
	mad.lo.s32 	%r41, %r38, 24, %r40;
	add.s32 	%r42, %r39, -256;
	cvta.to.global.u64 	%rd11, %rd6;
	mul.wide.u32 	%rd12, %r42, 24;
	add.s64 	%rd13, %rd11, %rd12;
	ld.global.f64 	%fd109, [%rd13];
	ld.global.f64 	%fd110, [%rd13+8];
	ld.global.f64 	%fd111, [%rd13+16];
	st.shared.f64 	[%r41+-6144], %fd109;
	st.shared.f64 	[%r41+-6136], %fd110;
	st.shared.f64 	[%r41+-6128], %fd111;
$L__BB0_4:
	bar.sync 	0;
	mov.f32 	%f15, 0f00000000;
	st.local.v4.f32 	[%rd1], {%f15, %f15, %f15, %f15};
	st.local.v4.f32 	[%rd1+16], {%f15, %f15, %f15, %f15};
	st.local.v4.f32 	[%rd2], {%f15, %f15, %f15, %f15};
	st.local.v4.f32 	[%rd2+16], {%f15, %f15, %f15, %f15};
	mov.u32 	%r53, _ZZ8focus_ab7double3PKS_iS1_iPfS2_E10local_mirs;
	mad.lo.s32 	%r4, %r3, 192, %r53;
	ld.shared.f64 	%fd3, [%r4];
	ld.shared.f64 	%fd4, [%r4+8];
	ld.shared.f64 	%fd5, [%r4+16];
	sub.f64 	%fd115, %fd3, %fd106;
	sub.f64 	%fd116, %fd4, %fd107;
	sub.f64 	%fd117, %fd5, %fd108;
	mul.f64 	%fd118, %fd116, %fd116;
	fma.rn.f64 	%fd119, %fd115, %fd115, %fd118;
	fma.rn.f64 	%fd120, %fd117, %fd117, %fd119;
	sqrt.rn.f64 	%fd6, %fd120;
	mov.u32 	%r54, _ZZ8focus_ab7double3PKS_iS1_iPfS2_E10local_sens;
	mad.lo.s32 	%r55, %r2, 192, %r54;
	add.s32 	%r187, %r55, 16;
	mov.b32 	%r188, 8;
	mov.b64 	%rd29, 0;
$L__BB0_5:
	ld.shared.f64 	%fd7, [%r187+-16];
	ld.shared.f64 	%fd8, [%r187+-8];
	ld.shared.f64 	%fd9, [%r187];
	sub.f64 	%fd121, %fd3, %fd7;
	sub.f64 	%fd122, %fd4, %fd8;
	sub.f64 	%fd123, %fd5, %fd9;
	mul.f64 	%fd124, %fd122, %fd122;
	fma.rn.f64 	%fd125, %fd121, %fd121, %fd124;
	fma.rn.f64 	%fd126, %fd123, %fd123, %fd125;
	sqrt.rn.f64 	%fd127, %fd126;
	add.f64 	%fd128, %fd6, %fd127;
	mul.f64 	%fd10, %fd128, 0d40C88B2F704A9409;
	abs.f64 	%fd11, %fd10;
	setp.neu.f64 	%p3, %fd11, 0d7FF0000000000000;
	@%p3 bra 	$L__BB0_7;
	mov.f64 	%fd134, 0d0000000000000000;
	mul.rn.f64 	%fd431, %fd10, %fd134;
	mov.b32 	%r189, 0;
	bra.uni 	$L__BB0_9;
$L__BB0_7:
	mul.f64 	%fd129, %fd10, 0d3FE45F306DC9C883;
	cvt.rni.s32.f64 	%r189, %fd129;
	cvt.rn.f64.s32 	%fd130, %r189;
	fma.rn.f64 	%fd131, %fd130, 0dBFF921FB54442D18, %fd10;
	fma.rn.f64 	%fd132, %fd130, 0dBC91A62633145C00, %fd131;
	fma.rn.f64 	%fd431, %fd130, 0dB97B839A252049C0, %fd132;
	setp.ltu.f64 	%p4, %fd11, 0d41E0000000000000;
	@%p4 bra 	$L__BB0_9;
	{ // callseq 0, 0
	.param .b64 param0;
	st.param.f64 	[param0], %fd10;
	.param .align 16 .b8 retval0[16];
	call.uni (retval0), 
	__internal_trig_reduction_slowpathd, 
	(
	param0
	);
	ld.param.f64 	%fd431, [retval0];
	ld.param.b32 	%r189, [retval0+8];
	} // callseq 0
$L__BB0_9:
	mul.rn.f64 	%fd135, %fd431, %fd431;
	fma.rn.f64 	%fd136, %fd135, 0dBDA8FF8320FD8164, 0d3E21EEA7C1EF8528;
	fma.rn.f64 	%fd137, %fd136, %fd135, 0dBE927E4F8E06E6D9;
	fma.rn.f64 	%fd138, %fd137, %fd135, 0d3EFA01A019DDBCE9;
	fma.rn.f64 	%fd139, %fd138, %fd135, 0dBF56C16C16C15D47;
	fma.rn.f64 	%fd140, %fd139, %fd135, 0d3FA5555555555551;
	fma.rn.f64 	%fd141, %fd140, %fd135, 0dBFE0000000000000;
	fma.rn.f64 	%fd142, %fd141, %fd135, 0d3FF0000000000000;
	fma.rn.f64 	%fd143, %fd135, 0d3DE5DB65F9785EBA, 0dBE5AE5F12CB0D246;
	fma.rn.f64 	%fd144, %fd143, %fd135, 0d3EC71DE369ACE392;
	fma.rn.f64 	%fd145, %fd144, %fd135, 0dBF2A01A019DB62A1;
	fma.rn.f64 	%fd146, %fd145, %fd135, 0d3F81111111110818;
	fma.rn.f64 	%fd147, %fd146, %fd135, 0dBFC5555555555554;
	fma.rn.f64 	%fd148, %fd147, %fd135, 0d0000000000000000;
	fma.rn.f64 	%fd149, %fd148, %fd431, %fd431;
	and.b32  	%r58, %r189, 1;
	setp.eq.b32 	%p5, %r58, 1;
	{
	.reg .b32 %temp; 
	mov.b64 	{%temp, %r59}, %fd149;
	}
	{
	.reg .b32 %temp; 
	mov.b64 	{%r60, %temp}, %fd149;
	}
	xor.b32  	%r61, %r59, -2147483648;
	mov.b64 	%fd150, {%r60, %r61};
	selp.f64 	%fd432, %fd142, %fd149, %p5;
	selp.f64 	%fd433, %fd150, %fd142, %p5;
	and.b32  	%r62, %r189, 2;
	setp.eq.s32 	%p6, %r62, 0;
	@%p6 bra 	$L__BB0_11;
	{
	.reg .b32 %temp; 
	mov.b64 	{%temp, %r63}, %fd432;
	}
	{
	.reg .b32 %temp; 
	mov.b64 	{%r64, %temp}, %fd432;
	}
	xor.b32  	%r65, %r63, -2147483648;
	mov.b64 	%fd432, {%r64, %r65};
	{
	.reg .b32 %temp; 
	mov.b64 	{%temp, %r66}, %fd433;
	}
	{
	.reg .b32 %temp; 
	mov.b64 	{%r67, %temp}, %fd433;
	}
	xor.b32  	%r68, %r66, -2147483648;
	mov.b64 	%fd433, {%r67, %r68};
$L__BB0_11:
	add.s64 	%rd18, %rd1, %rd29;
	add.s64 	%rd19, %rd2, %rd29;
	cvt.rn.f32.f64 	%f16, %fd433;
	ld.local.f32 	%f17, [%rd18];
	add.f32 	%f1, %f17, %f16;
	cvt.rn.f32.f64 	%f18, %fd432;
	ld.local.f32 	%f19, [%rd19];
	add.f32 	%f2, %f19, %f18;
	ld.shared.f64 	%fd151, [%r4+24];
	ld.shared.f64 	%fd152, [%r4+32];
	ld.shared.f64 	%fd153, [%r4+40];
	sub.f64 	%fd154, %fd151, %fd106;
	sub.f64 	%fd155, %fd152, %fd107;
	sub.f64 	%fd156, %fd153, %fd108;
	mul.f64 	%fd157, %fd155, %fd155;
	fma.rn.f64 	%fd158, %fd154, %fd154, %fd157;
	fma.rn.f64 	%fd159, %fd156, %fd156, %fd158;
	sqrt.rn.f64 	%fd160, %fd159;
	sub.f64 	%fd161, %fd151, %fd7;
	sub.f64 	%fd162, %fd152, %fd8;
	sub.f64 	%fd163, %fd153, %fd9;
	mul.f64 	%fd164, %fd162, %fd162;
	fma.rn.f64 	%fd165, %fd161, %fd161, %fd164;
	fma.rn.f64 	%fd166, %fd163, %fd163, %fd165;
	sqrt.rn.f64 	%fd167, %fd166;
	add.f64 	%fd168, %fd160, %fd167;
	mul.f64 	%fd22, %fd168, 0d40C88B2F704A9409;
	abs.f64 	%fd23, %fd22;
	setp.eq.f64 	%p7, %fd23, 0d7FF0000000000000;
	@%p7 bra 	$L__BB0_14;
	mul.f64 	%fd169, %fd22, 0d3FE45F306DC9C883;
	cvt.rni.s32.f64 	%r190, %fd169;
	cvt.rn.f64.s32 	%fd170, %r190;
	fma.rn.f64 	%fd171, %fd170, 0dBFF921FB54442D18, %fd22;
	fma.rn.f64 	%fd172, %fd170, 0dBC91A62633145C00, %fd171;
	fma.rn.f64 	%fd434, %fd170, 0dB97B839A252049C0, %fd172;
	setp.ltu.f64 	%p8, %fd23, 0d41E0000000000000;
	@%p8 bra 	$L__BB0_15;
	{ // callseq 1, 0
	.param .b64 param0;
	st.param.f64 	[param0], %fd22;
	.param .align 16 .b8 retval0[16];
	call.uni (retval0), 
	__internal_trig_reduction_slowpathd, 
	(
	param0
	);
	ld.param.f64 	%fd434, [retval0];
	ld.param.b32 	%r190, [retval0+8];
	} // callseq 1
	bra.uni 	$L__BB0_15;
$L__BB0_14:
	mov.f64 	%fd174, 0d0000000000000000;
	mul.rn.f64 	%fd434, %fd22, %fd174;
	mov.b32 	%r190, 0;
$L__BB0_15:
	mul.rn.f64 	%fd175, %fd434, %fd434;
	fma.rn.f64 	%fd176, %fd175, 0dBDA8FF8320FD8164, 0d3E21EEA7C1EF8528;
	fma.rn.f64 	%fd177, %fd176, %fd175, 0dBE927E4F8E06E6D9;
	fma.rn.f64 	%fd178, %fd177, %fd175, 0d3EFA01A019DDBCE9;
	fma.rn.f64 	%fd179, %fd178, %fd175, 0dBF56C16C16C15D47;
	fma.rn.f64 	%fd180, %fd179, %fd175, 0d3FA5555555555551;
	fma.rn.f64 	%fd181, %fd180, %fd175, 0dBFE0000000000000;
	fma.rn.f64 	%fd182, %fd181, %fd175, 0d3FF0000000000000;
	fma.rn.f64 	%fd183, %fd175, 0d3DE5DB65F9785EBA, 0dBE5AE5F12CB0D246;
	fma.rn.f64 	%fd184, %fd183, %fd175, 0d3EC71DE369ACE392;
	fma.rn.f64 	%fd185, %fd184, %fd175, 0dBF2A01A019DB62A1;
	fma.rn.f64 	%fd186, %fd185, %fd175, 0d3F81111111110818;
	fma.rn.f64 	%fd187, %fd186, %fd175, 0dBFC5555555555554;
	fma.rn.f64 	%fd188, %fd187, %fd175, 0d0000000000000000;
	fma.rn.f64 	%fd189, %fd188, %fd434, %fd434;
	and.b32  	%r71, %r190, 1;
	setp.eq.b32 	%p9, %r71, 1;
	{
	.reg .b32 %temp; 
	mov.b64 	{%temp, %r72}, %fd189;
	}
	{
	.reg .b32 %temp; 
	mov.b64 	{%r73, %temp}, %fd189;
	}
	xor.b32  	%r74, %r72, -2147483648;
	mov.b64 	%fd190, {%r73, %r74};
	selp.f64 	%fd435, %fd182, %fd189, %p9;
	selp.f64 	%fd436, %fd190, %fd182, %p9;
	and.b32  	%r75, %r190, 2;
	setp.eq.s32 	%p10, %r75, 0;
	@%p10 bra 	$L__BB0_17;
	{
	.reg .b32 %temp; 
	mov.b64 	{%temp, %r76}, %fd435;
	}
	{
	.reg .b32 %temp; 
	mov.b64 	{%r77, %temp}, %fd435;
	}
	xor.b32  	%r78, %r76, -2147483648;
	mov.b64 	%fd435, {%r77, %r78};
	{
	.reg .b32 %temp; 
	mov.b64 	{%temp, %r79}, %fd436;
	}
	{
	.reg .b32 %temp; 
	mov.b64 	{%r80, %temp}, %fd436;
	}
	xor.b32  	%r81, %r79, -2147483648;
	mov.b64 	%fd436, {%r80, %r81};
$L__BB0_17:
	cvt.rn.f32.f64 	%f20, %fd436;
	add.f32 	%f3, %f1, %f20;
	cvt.rn.f32.f64 	%f21, %fd435;
	add.f32 	%f4, %f2, %f21;
	ld.shared.f64 	%fd191, [%r4+48];
	ld.shared.f64 	%fd192, [%r4+56];
	ld.shared.f64 	%fd193, [%r4+64];
	sub.f64 	%fd194, %fd191, %fd106;
	sub.f64 	%fd195, %fd192, %fd107;
	sub.f64 	%fd196, %fd193, %fd108;
	mul.f64 	%fd197, %fd195, %fd195;
	fma.rn.f64 	%fd198, %fd194, %fd194, %fd197;
	fma.rn.f64 	%fd199, %fd196, %fd196, %fd198;
	sqrt.rn.f64 	%fd200, %fd199;
	sub.f64 	%fd201, %fd191, %fd7;
	sub.f64 	%fd202, %fd192, %fd8;
	sub.f64 	%fd203, %fd193, %fd9;
	mul.f64 	%fd204, %fd202, %fd202;
	fma.rn.f64 	%fd205, %fd201, %fd201, %fd204;
	fma.rn.f64 	%fd206, %fd203, %fd203, %fd205;
	sqrt.rn.f64 	%fd207, %fd206;
	add.f64 	%fd208, %fd200, %fd207;
	mul.f64 	%fd34, %fd208, 0d40C88B2F704A9409;
	abs.f64 	%fd35, %fd34;
	setp.eq.f64 	%p11, %fd35, 0d7FF0000000000000;
	@%p11 bra 	$L__BB0_20;
	mul.f64 	%fd209, %fd34, 0d3FE45F306DC9C883;
	cvt.rni.s32.f64 	%r191, %fd209;
	cvt.rn.f64.s32 	%fd210, %r191;
	fma.rn.f64 	%fd211, %fd210, 0dBFF921FB54442D18, %fd34;
	fma.rn.f64 	%fd212, %fd210, 0dBC91A62633145C00, %fd211;
	fma.rn.f64 	%fd437, %fd210, 0dB97B839A252049C0, %fd212;
	setp.ltu.f64 	%p12, %fd35, 0d41E0000000000000;
	@%p12 bra 	$L__BB0_21;
	{ // callseq 2, 0
	.param .b64 param0;
	st.param.f64 	[param0], %fd34;
	.param .align 16 .b8 retval0[16];
	call.uni (retval0), 
	__internal_trig_reduction_slowpathd, 
	(
	param0
	);
	ld.param.f64 	%fd437, [retval0];
	ld.param.b32 	%r191, [retval0+8];
	} // callseq 2
	bra.uni 	$L__BB0_21;
$L__BB0_20:
	mov.f64 	%fd214, 0d0000000000000000;
	mul.rn.f64 	%fd437, %fd34, %fd214;
	mov.b32 	%r191, 0;
$L__BB0_21:
	mul.rn.f64 	%fd215, %fd437, %fd437;
	fma.rn.f64 	%fd216, %fd215, 0dBDA8FF8320FD8164, 0d3E21EEA7C1EF8528;
	fma.rn.f64 	%fd217, %fd216, %fd215, 0dBE927E4F8E06E6D9;
	fma.rn.f64 	%fd218, %fd217, %fd215, 0d3EFA01A019DDBCE9;
	fma.rn.f64 	%fd219, %fd218, %fd215, 0dBF56C16C16C15D47;
	fma.rn.f64 	%fd220, %fd219, %fd215, 0d3FA5555555555551;
	fma.rn.f64 	%fd221, %fd220, %fd215, 0dBFE0000000000000;
	fma.rn.f64 	%fd222, %fd221, %fd215, 0d3FF0000000000000;
	fma.rn.f64 	%fd223, %fd215, 0d3DE5DB65F9785EBA, 0dBE5AE5F12CB0D246;
	fma.rn.f64 	%fd224, %fd223, %fd215, 0d3EC71DE369ACE392;
	fma.rn.f64 	%fd225, %fd224, %fd215, 0dBF2A01A019DB62A1;
	fma.rn.f64 	%fd226, %fd225, %fd215, 0d3F81111111110818;
	fma.rn.f64 	%fd227, %fd226, %fd215, 0dBFC5555555555554;
	fma.rn.f64 	%fd228, %fd227, %fd215, 0d0000000000000000;
	fma.rn.f64 	%fd229, %fd228, %fd437, %fd437;
	and.b32  	%r84, %r191, 1;
	setp.eq.b32 	%p13, %r84, 1;
	{
	.reg .b32 %temp; 
	mov.b64 	{%temp, %r85}, %fd229;
	}
	{
	.reg .b32 %temp; 
	mov.b64 	{%r86, %temp}, %fd229;
	}
	xor.b32  	%r87, %r85, -2147483648;
	mov.b64 	%fd230, {%r86, %r87};
	selp.f64 	%fd438, %fd222, %fd229, %p13;
	selp.f64 	%fd439, %fd230, %fd222, %p13;
	and.b32  	%r88, %r191, 2;
	setp.eq.s32 	%p14, %r88, 0;
	@%p14 bra 	$L__BB0_23;
	{
	.reg .b32 %temp; 
	mov.b64 	{%temp, %r89}, %fd438;
	}
	{
	.reg .b32 %temp; 
	mov.b64 	{%r90, %temp}, %fd438;
	}
	xor.b32  	%r91, %r89, -2147483648;
	mov.b64 	%fd438, {%r90, %r91};
	{
	.reg .b32 %temp; 
	mov.b64 	{%temp, %r92}, %fd439;
	}
	{
	.reg .b32 %temp; 
	mov.b64 	{%r93, %temp}, %fd439;
	}
	xor.b32  	%r94, %r92, -2147483648;
	mov.b64 	%fd439, {%r93, %r94};
$L__BB0_23:
	cvt.rn.f32.f64 	%f22, %fd439;
	add.f32 	%f5, %f3, %f22;
	cvt.rn.f32.f64 	%f23, %fd438;
	add.f32 	%f6, %f4, %f23;
	ld.shared.f64 	%fd231, [%r4+72];
	ld.shared.f64 	%fd232, [%r4+80];
	ld.shared.f64 	%fd233, [%r4+88];
	sub.f64 	%fd234, %fd231, %fd106;
	sub.f64 	%fd235, %fd232, %fd107;
	sub.f64 	%fd236, %fd233, %fd108;
	mul.f64 	%fd237, %fd235, %fd235;
	fma.rn.f64 	%fd238, %fd234, %fd234, %fd237;
	fma.rn.f64 	%fd239, %fd236, %fd236, %fd238;
	sqrt.rn.f64 	%fd240, %fd239;
	sub.f64 	%fd241, %fd231, %fd7;
	sub.f64 	%fd242, %fd232, %fd8;
	sub.f64 	%fd243, %fd233, %fd9;
	mul.f64 	%fd244, %fd242, %fd242;
	fma.rn.f64 	%fd245, %fd241, %fd241, %fd244;
	fma.rn.f64 	%fd246, %fd243, %fd243, %fd245;
	sqrt.rn.f64 	%fd247, %fd246;
	add.f64 	%fd248, %fd240, %fd247;
	mul.f64 	%fd46, %fd248, 0d40C88B2F704A9409;
	abs.f64 	%fd47, %fd46;
	setp.eq.f64 	%p15, %fd47, 0d7FF0000000000000;
	@%p15 bra 	$L__BB0_26;
	mul.f64 	%fd249, %fd46, 0d3FE45F306DC9C883;
	cvt.rni.s32.f64 	%r192, %fd249;
	cvt.rn.f64.s32 	%fd250, %r192;
	fma.rn.f64 	%fd251, %fd250, 0dBFF921FB54442D18, %fd46;
	fma.rn.f64 	%fd252, %fd250, 0dBC91A62633145C00, %fd251;
	fma.rn.f64 	%fd440, %fd250, 0dB97B839A252049C0, %fd252;
	setp.ltu.f64 	%p16, %fd47, 0d41E0000000000000;
	@%p16 bra 	$L__BB0_27;
	{ // callseq 3, 0
	.param .b64 param0;
	st.param.f64 	[param0], %fd46;
	.param .align 16 .b8 retval0[16];
	call.uni (retval0), 
	__internal_trig_reduction_slowpathd, 
	(
	param0
	);
	ld.param.f64 	%fd440, [retval0];
	ld.param.b32 	%r192, [retval0+8];
	} // callseq 3
	bra.uni 	$L__BB0_27;
$L__BB0_26:
	mov.f64 	%fd254, 0d0000000000000000;
	mul.rn.f64 	%fd440, %fd46, %fd254;
	mov.b32 	%r192, 0;
$L__BB0_27:
	mul.rn.f64 	%fd255, %fd440, %fd440;
	fma.rn.f64 	%fd256, %fd255, 0dBDA8FF8320FD8164, 0d3E21EEA7C1EF8528;
	fma.rn.f64 	%fd257, %fd256, %fd255, 0dBE927E4F8E06E6D9;
	fma.rn.f64 	%fd258, %fd257, %fd255, 0d3EFA01A019DDBCE9;
	fma.rn.f64 	%fd259, %fd258, %fd255, 0dBF56C16C16C15D47;
	fma.rn.f64 	%fd260, %fd259, %fd255, 0d3FA5555555555551;
	fma.rn.f64 	%fd261, %fd260, %fd255, 0dBFE0000000000000;
	fma.rn.f64 	%fd262, %fd261, %fd255, 0d3FF0000000000000;
	fma.rn.f64 	%fd263, %fd255, 0d3DE5DB65F9785EBA, 0dBE5AE5F12CB0D246;
	fma.rn.f64 	%fd264, %fd263, %fd255, 0d3EC71DE369ACE392;
	fma.rn.f64 	%fd265, %fd264, %fd255, 0dBF2A01A019DB62A1;
	fma.rn.f64 	%fd266, %fd265, %fd255, 0d3F81111111110818;
	fma.rn.f64 	%fd267, %fd266, %fd255, 0dBFC5555555555554;
	fma.rn.f64 	%fd268, %fd267, %fd255, 0d0000000000000000;
	fma.rn.f64 	%fd269, %fd268, %fd440, %fd440;
	and.b32  	%r97, %r192, 1;
	setp.eq.b32 	%p17, %r97, 1;
	{
	.reg .b32 %temp; 
	mov.b64 	{%temp, %r98}, %fd269;
	}
	{
	.reg .b32 %temp; 
	mov.b64 	{%r99, %temp}, %fd269;
	}
	xor.b32  	%r100, %r98, -2147483648;
	mov.b64 	%fd270, {%r99, %r100};
	selp.f64 	%fd441, %fd262, %fd269, %p17;
	selp.f64 	%fd442, %fd270, %fd262, %p17;
	and.b32  	%r101, %r192, 2;
	setp.eq.s32 	%p18, %r101, 0;
	@%p18 bra 	$L__BB0_29;
	{
	.reg .b32 %temp; 
	mov.b64 	{%temp, %r102}, %fd441;
	}
	{
	.reg .b32 %temp; 
	mov.b64 	{%r103, %temp}, %fd441;
	}
	xor.b32  	%r104, %r102, -2147483648;
	mov.b64 	%fd441, {%r103, %r104};
	{
	.reg .b32 %temp; 
	mov.b64 	{%temp, %r105}, %fd442;
	}
	{
	.reg .b32 %temp; 
	mov.b64 	{%r106, %temp}, %fd442;
	}
	xor.b32  	%r107, %r105, -2147483648;
	mov.b64 	%fd442, {%r106, %r107};
$L__BB0_29:
	cvt.rn.f32.f64 	%f24, %fd442;
	add.f32 	%f7, %f5, %f24;
	cvt.rn.f32.f64 	%f25, %fd441;
	add.f32 	%f8, %f6, %f25;
	ld.shared.f64 	%fd271, [%r4+96];
	ld.shared.f64 	%fd272, [%r4+104];
	ld.shared.f64 	%fd273, [%r4+112];
	sub.f64 	%fd274, %fd271, %fd106;
	sub.f64 	%fd275, %fd272, %fd107;
	sub.f64 	%fd276, %fd273, %fd108;
	mul.f64 	%fd277, %fd275, %fd275;
	fma.rn.f64 	%fd278, %fd274, %fd274, %fd277;
	fma.rn.f64 	%fd279, %fd276, %fd276, %fd278;
	sqrt.rn.f64 	%fd280, %fd279;
	sub.f64 	%fd281, %fd271, %fd7;
	sub.f64 	%fd282, %fd272, %fd8;
	sub.f64 	%fd283, %fd273, %fd9;
	mul.f64 	%fd284, %fd282, %fd282;
	fma.rn.f64 	%fd285, %fd281, %fd281, %fd284;
	fma.rn.f64 	%fd286, %fd283, %fd283, %fd285;
	sqrt.rn.f64 	%fd287, %fd286;
	add.f64 	%fd288, %fd280, %fd287;
	mul.f64 	%fd58, %fd288, 0d40C88B2F704A9409;
	abs.f64 	%fd59, %fd58;
	setp.eq.f64 	%p19, %fd59, 0d7FF0000000000000;
	@%p19 bra 	$L__BB0_32;
	mul.f64 	%fd289, %fd58, 0d3FE45F306DC9C883;
	cvt.rni.s32.f64 	%r193, %fd289;
	cvt.rn.f64.s32 	%fd290, %r193;
	fma.rn.f64 	%fd291, %fd290, 0dBFF921FB54442D18, %fd58;
	fma.rn.f64 	%fd292, %fd290, 0dBC91A62633145C00, %fd291;
	fma.rn.f64 	%fd443, %fd290, 0dB97B839A252049C0, %fd292;
	setp.ltu.f64 	%p20, %fd59, 0d41E0000000000000;
	@%p20 bra 	$L__BB0_33;
	{ // callseq 4, 0
	.param .b64 param0;
	st.param.f64 	[param0], %fd58;
	.param .align 16 .b8 retval0[16];
	call.uni (retval0), 
	__internal_trig_reduction_slowpathd, 
	(
	param0
	);
	ld.param.f64 	%fd443, [retval0];
	ld.param.b32 	%r193, [retval0+8];
	} // callseq 4
	bra.uni 	$L__BB0_33;
$L__BB0_32:
	mov.f64 	%fd294, 0d0000000000000000;
	mul.rn.f64 	%fd443, %fd58, %fd294;
	mov.b32 	%r193, 0;
$L__BB0_33:
	mul.rn.f64 	%fd295, %fd443, %fd443;
	fma.rn.f64 	%fd296, %fd295, 0dBDA8FF8320FD8164, 0d3E21EEA7C1EF8528;
	fma.rn.f64 	%fd297, %fd296, %fd295, 0dBE927E4F8E06E6D9;
	fma.rn.f64 	%fd298, %fd297, %fd295, 0d3EFA01A019DDBCE9;
	fma.rn.f64 	%fd299, %fd298, %fd295, 0dBF56C16C16C15D47;
	fma.rn.f64 	%fd300, %fd299, %fd295, 0d3FA5555555555551;
	fma.rn.f64 	%fd301, %fd300, %fd295, 0dBFE0000000000000;
	fma.rn.f64 	%fd302, %fd301, %fd295, 0d3FF0000000000000;
	fma.rn.f64 	%fd303, %fd295, 0d3DE5DB65F9785EBA, 0dBE5AE5F12CB0D246;
	fma.rn.f64 	%fd304, %fd303, %fd295, 0d3EC71DE369ACE392;
	fma.rn.f64 	%fd305, %fd304, %fd295, 0dBF2A01A019DB62A1;
	fma.rn.f64 	%fd306, %fd305, %fd295, 0d3F81111111110818;
	fma.rn.f64 	%fd307, %fd306, %fd295, 0dBFC5555555555554;
	fma.rn.f64 	%fd308, %fd307, %fd295, 0d0000000000000000;
	fma.rn.f64 	%fd309, %fd308, %fd443, %fd443;
	and.b32  	%r110, %r193, 1;
	setp.eq.b32 	%p21, %r110, 1;
	{
	.reg .b32 %temp; 
	mov.b64 	{%temp, %r111}, %fd309;
	}
	{
	.reg .b32 %temp; 
	mov.b64 	{%r112, %temp}, %fd309;
	}
	xor.b32  	%r113, %r111, -2147483648;
	mov.b64 	%fd310, {%r112, %r113};
	selp.f64 	%fd444, %fd302, %fd309, %p21;
	selp.f64 	%fd445, %fd310, %fd302, %p21;
	and.b32  	%r114, %r193, 2;
	setp.eq.s32 	%p22, %r114, 0;
	@%p22 bra 	$L__BB0_35;
	{
	.reg .b32 %temp; 
	mov.b64 	{%temp, %r115}, %fd444;
	}
	{
	.reg .b32 %temp; 
	mov.b64 	{%r116, %temp}, %fd444;
	}
	xor.b32  	%r117, %r115, -2147483648;
	mov.b64 	%fd444, {%r116, %r117};
	{
	.reg .b32 %temp; 
	mov.b64 	{%temp, %r118}, %fd445;
	}
	{
	.reg .b32 %temp; 
	mov.b64 	{%r119, %temp}, %fd445;
	}
	xor.b32  	%r120, %r118, -2147483648;
	mov.b64 	%fd445, {%r119, %r120};
$L__BB0_35:
	cvt.rn.f32.f64 	%f26, %fd445;
	add.f32 	%f9, %f7, %f26;
	cvt.rn.f32.f64 	%f27, %fd444;
	add.f32 	%f10, %f8, %f27;
	ld.shared.f64 	%fd311, [%r4+120];
	ld.shared.f64 	%fd312, [%r4+128];
	ld.shared.f64 	%fd313, [%r4+136];
	sub.f64 	%fd314, %fd311, %fd106;
	sub.f64 	%fd315, %fd312, %fd107;
	sub.f64 	%fd316, %fd313, %fd108;
	mul.f64 	%fd317, %fd315, %fd315;
	fma.rn.f64 	%fd318, %fd314, %fd314, %fd317;
	fma.rn.f64 	%fd319, %fd316, %fd316, %fd318;
	sqrt.rn.f64 	%fd320, %fd319;
	sub.f64 	%fd321, %fd311, %fd7;
	sub.f64 	%fd322, %fd312, %fd8;
	sub.f64 	%fd323, %fd313, %fd9;
	mul.f64 	%fd324, %fd322, %fd322;
	fma.rn.f64 	%fd325, %fd321, %fd321, %fd324;
	fma.rn.f64 	%fd326, %fd323, %fd323, %fd325;
	sqrt.rn.f64 	%fd327, %fd326;
	add.f64 	%fd328, %fd320, %fd327;
	mul.f64 	%fd70, %fd328, 0d40C88B2F704A9409;
	abs.f64 	%fd71, %fd70;
	setp.eq.f64 	%p23, %fd71, 0d7FF0000000000000;
	@%p23 bra 	$L__BB0_38;
	mul.f64 	%fd329, %fd70, 0d3FE45F306DC9C883;
	cvt.rni.s32.f64 	%r194, %fd329;
	cvt.rn.f64.s32 	%fd330, %r194;
	fma.rn.f64 	%fd331, %fd330, 0dBFF921FB54442D18, %fd70;
	fma.rn.f64 	%fd332, %fd330, 0dBC91A62633145C00, %fd331;
	fma.rn.f64 	%fd446, %fd330, 0dB97B839A252049C0, %fd332;
	setp.ltu.f64 	%p24, %fd71, 0d41E0000000000000;
	@%p24 bra 	$L__BB0_39;
	{ // callseq 5, 0
	.param .b64 param0;
	st.param.f64 	[param0], %fd70;
	.param .align 16 .b8 retval0[16];
	call.uni (retval0), 
	__internal_trig_reduction_slowpathd, 
	(
	param0
	);
	ld.param.f64 	%fd446, [retval0];
	ld.param.b32 	%r194, [retval0+8];
	} // callseq 5
	bra.uni 	$L__BB0_39;
$L__BB0_38:
	mov.f64 	%fd334, 0d0000000000000000;
	mul.rn.f64 	%fd446, %fd70, %fd334;
	mov.b32 	%r194, 0;
$L__BB0_39:
	mul.rn.f64 	%fd335, %fd446, %fd446;
	fma.rn.f64 	%fd336, %fd335, 0dBDA8FF8320FD8164, 0d3E21EEA7C1EF8528;
	fma.rn.f64 	%fd337, %fd336, %fd335, 0dBE927E4F8E06E6D9;
	fma.rn.f64 	%fd338, %fd337, %fd335, 0d3EFA01A019DDBCE9;
	fma.rn.f64 	%fd339, %fd338, %fd335, 0dBF56C16C16C15D47;
	fma.rn.f64 	%fd340, %fd339, %fd335, 0d3FA5555555555551;
	fma.rn.f64 	%fd341, %fd340, %fd335, 0dBFE0000000000000;
	fma.rn.f64 	%fd342, %fd341, %fd335, 0d3FF0000000000000;
	fma.rn.f64 	%fd343, %fd335, 0d3DE5DB65F9785EBA, 0dBE5AE5F12CB0D246;
	fma.rn.f64 	%fd344, %fd343, %fd335, 0d3EC71DE369ACE392;
	fma.rn.f64 	%fd345, %fd344, %fd335, 0dBF2A01A019DB62A1;
	fma.rn.f64 	%fd346, %fd345, %fd335, 0d3F81111111110818;
	fma.rn.f64 	%fd347, %fd346, %fd335, 0dBFC5555555555554;
	fma.rn.f64 	%fd348, %fd347, %fd335, 0d0000000000000000;
	fma.rn.f64 	%fd349, %fd348, %fd446, %fd446;
	and.b32  	%r123, %r194, 1;
	setp.eq.b32 	%p25, %r123, 1;
	{
	.reg .b32 %temp; 
	mov.b64 	{%temp, %r124}, %fd349;
	}
	{
	.reg .b32 %temp; 
	mov.b64 	{%r125, %temp}, %fd349;
	}
	xor.b32  	%r126, %r124, -2147483648;
	mov.b64 	%fd350, {%r125, %r126};
	selp.f64 	%fd447, %fd342, %fd349, %p25;
	selp.f64 	%fd448, %fd350, %fd342, %p25;
	and.b32  	%r127, %r194, 2;
	setp.eq.s32 	%p26, %r127, 0;
	@%p26 bra 	$L__BB0_41;
	{
	.reg .b32 %temp; 
	mov.b64 	{%temp, %r128}, %fd447;
	}
	{
	.reg .b32 %temp; 
	mov.b64 	{%r129, %temp}, %fd447;
	}
	xor.b32  	%r130, %r128, -2147483648;
	mov.b64 	%fd447, {%r129, %r130};
	{
	.reg .b32 %temp; 
	mov.b64 	{%temp, %r131}, %fd448;
	}
	{
	.reg .b32 %temp; 
	mov.b64 	{%r132, %temp}, %fd448;
	}
	xor.b32  	%r133, %r131, -2147483648;
	mov.b64 	%fd448, {%r132, %r133};
$L__BB0_41:
	cvt.rn.f32.f64 	%f28, %fd448;
	add.f32 	%f11, %f9, %f28;
	cvt.rn.f32.f64 	%f29, %fd447;
	add.f32 	%f12, %f10, %f29;
	ld.shared.f64 	%fd351, [%r4+144];
	ld.shared.f64 	%fd352, [%r4+152];
	ld.shared.f64 	%fd353, [%r4+160];
	sub.f64 	%fd354, %fd351, %fd106;
	sub.f64 	%fd355, %fd352, %fd107;
	sub.f64 	%fd356, %fd353, %fd108;
	mul.f64 	%fd357, %fd355, %fd355;
	fma.rn.f64 	%fd358, %fd354, %fd354, %fd357;
	fma.rn.f64 	%fd359, %fd356, %fd356, %fd358;
	sqrt.rn.f64 	%fd360, %fd359;
	sub.f64 	%fd361, %fd351, %fd7;
	sub.f64 	%fd362, %fd352, %fd8;
	sub.f64 	%fd363, %fd353, %fd9;
	mul.f64 	%fd364, %fd362, %fd362;
	fma.rn.f64 	%fd365, %fd361, %fd361, %fd364;
	fma.rn.f64 	%fd366, %fd363, %fd363, %fd365;
	sqrt.rn.f64 	%fd367, %fd366;
	add.f64 	%fd368, %fd360, %fd367;
	mul.f64 	%fd82, %fd368, 0d40C88B2F704A9409;
	abs.f64 	%fd83, %fd82;
	setp.eq.f64 	%p27, %fd83, 0d7FF0000000000000;
	@%p27 bra 	$L__BB0_44;
	mul.f64 	%fd369, %fd82, 0d3FE45F306DC9C883;
	cvt.rni.s32.f64 	%r195, %fd369;
	cvt.rn.f64.s32 	%fd370, %r195;
	fma.rn.f64 	%fd371, %fd370, 0dBFF921FB54442D18, %fd82;
	fma.rn.f64 	%fd372, %fd370, 0dBC91A62633145C00, %fd371;
	fma.rn.f64 	%fd449, %fd370, 0dB97B839A252049C0, %fd372;
	setp.ltu.f64 	%p28, %fd83, 0d41E0000000000000;
	@%p28 bra 	$L__BB0_45;
	{ // callseq 6, 0
	.param .b64 param0;
	st.param.f64 	[param0], %fd82;
	.param .align 16 .b8 retval0[16];
	call.uni (retval0), 
	__internal_trig_reduction_slowpathd, 
	(
	param0
	);
	ld.param.f64 	%fd449, [retval0];
	ld.param.b32 	%r195, [retval0+8];
	} // callseq 6
	bra.uni 	$L__BB0_45;
$L__BB0_44:
	mov.f64 	%fd374, 0d0000000000000000;
	mul.rn.f64 	%fd449, %fd82, %fd374;
	mov.b32 	%r195, 0;
$L__BB0_45:
	mul.rn.f64 	%fd375, %fd449, %fd449;
	fma.rn.f64 	%fd376, %fd375, 0dBDA8FF8320FD8164, 0d3E21EEA7C1EF8528;
	fma.rn.f64 	%fd377, %fd376, %fd375, 0dBE927E4F8E06E6D9;
	fma.rn.f64 	%fd378, %fd377, %fd375, 0d3EFA01A019DDBCE9;
	fma.rn.f64 	%fd379, %fd378, %fd375, 0dBF56C16C16C15D47;
	fma.rn.f64 	%fd380, %fd379, %fd375, 0d3FA5555555555551;
	fma.rn.f64 	%fd381, %fd380, %fd375, 0dBFE0000000000000;
	fma.rn.f64 	%fd382, %fd381, %fd375, 0d3FF0000000000000;
	fma.rn.f64 	%fd383, %fd375, 0d3DE5DB65F9785EBA, 0dBE5AE5F12CB0D246;
	fma.rn.f64 	%fd384, %fd383, %fd375, 0d3EC71DE369ACE392;
	fma.rn.f64 	%fd385, %fd384, %fd375, 0dBF2A01A019DB62A1;
	fma.rn.f64 	%fd386, %fd385, %fd375, 0d3F81111111110818;
	fma.rn.f64 	%fd387, %fd386, %fd375, 0dBFC5555555555554;
	fma.rn.f64 	%fd388, %fd387, %fd375, 0d0000000000000000;
	fma.rn.f64 	%fd389, %fd388, %fd449, %fd449;
	and.b32  	%r136, %r195, 1;
	setp.eq.b32 	%p29, %r136, 1;
	{
	.reg .b32 %temp; 
	mov.b64 	{%temp, %r137}, %fd389;
	}
	{
	.reg .b32 %temp; 
	mov.b64 	{%r138, %temp}, %fd389;
	}
	xor.b32  	%r139, %r137, -2147483648;
	mov.b64 	%fd390, {%r138, %r139};
	selp.f64 	%fd450, %fd382, %fd389, %p29;
	selp.f64 	%fd451, %fd390, %fd382, %p29;
	and.b32  	%r140, %r195, 2;
	setp.eq.s32 	%p30, %r140, 0;
	@%p30 bra 	$L__BB0_47;
	{
	.reg .b32 %temp; 
	mov.b64 	{%temp, %r141}, %fd450;
	}
	{
	.reg .b32 %temp; 
	mov.b64 	{%r142, %temp}, %fd450;
	}
	xor.b32  	%r143, %r141, -2147483648;
	mov.b64 	%fd450, {%r142, %r143};
	{
	.reg .b32 %temp; 
	mov.b64 	{%temp, %r144}, %fd451;
	}
	{
	.reg .b32 %temp; 
	mov.b64 	{%r145, %temp}, %fd451;
	}
	xor.b32  	%r146, %r144, -2147483648;
	mov.b64 	%fd451, {%r145, %r146};
$L__BB0_47:
	cvt.rn.f32.f64 	%f30, %fd451;
	add.f32 	%f13, %f11, %f30;
	cvt.rn.f32.f64 	%f31, %fd450;
	add.f32 	%f14, %f12, %f31;
	ld.shared.f64 	%fd391, [%r4+168];
	ld.shared.f64 	%fd392, [%r4+176];
	ld.shared.f64 	%fd393, [%r4+184];
	sub.f64 	%fd394, %fd391, %fd106;
	sub.f64 	%fd395, %fd392, %fd107;
	sub.f64 	%fd396, %fd393, %fd108;
	mul.f64 	%fd397, %fd395, %fd395;
	fma.rn.f64 	%fd398, %fd394, %fd394, %fd397;
	fma.rn.f64 	%fd399, %fd396, %fd396, %fd398;
	sqrt.rn.f64 	%fd400, %fd399;
	sub.f64 	%fd401, %fd391, %fd7;
	sub.f64 	%fd402, %fd392, %fd8;
	sub.f64 	%fd403, %fd393, %fd9;
	mul.f64 	%fd404, %fd402, %fd402;
	fma.rn.f64 	%fd405, %fd401, %fd401, %fd404;
	fma.rn.f64 	%fd406, %fd403, %fd403, %fd405;
	sqrt.rn.f64 	%fd407, %fd406;
	add.f64 	%fd408, %fd400, %fd407;
	mul.f64 	%fd94, %fd408, 0d40C88B2F704A9409;
	abs.f64 	%fd95, %fd94;
	setp.eq.f64 	%p31, %fd95, 0d7FF0000000000000;
	@%p31 bra 	$L__BB0_50;
	mul.f64 	%fd409, %fd94, 0d3FE45F306DC9C883;
	cvt.rni.s32.f64 	%r196, %fd409;
	cvt.rn.f64.s32 	%fd410, %r196;
	fma.rn.f64 	%fd411, %fd410, 0dBFF921FB54442D18, %fd94;
	fma.rn.f64 	%fd412, %fd410, 0dBC91A62633145C00, %fd411;
	fma.rn.f64 	%fd452, %fd410, 0dB97B839A252049C0, %fd412;
	setp.ltu.f64 	%p32, %fd95, 0d41E0000000000000;
	@%p32 bra 	$L__BB0_51;
	{ // callseq 7, 0
	.param .b64 param0;
	st.param.f64 	[param0], %fd94;
	.param .align 16 .b8 retval0[16];
	call.uni (retval0), 
	__internal_trig_reduction_slowpathd, 
	(
	param0
	);
	ld.param.f64 	%fd452, [retval0];
	ld.param.b32 	%r196, [retval0+8];
	} // callseq 7
	bra.uni 	$L__BB0_51;
$L__BB0_50:
	mov.f64 	%fd414, 0d0000000000000000;
	mul.rn.f64 	%fd452, %fd94, %fd414;
	mov.b32 	%r196, 0;
$L__BB0_51:
	mul.rn.f64 	%fd415, %fd452, %fd452;
	fma.rn.f64 	%fd416, %fd415, 0dBDA8FF8320FD8164, 0d3E21EEA7C1EF8528;
	fma.rn.f64 	%fd417, %fd416, %fd415, 0dBE927E4F8E06E6D9;
	fma.rn.f64 	%fd418, %fd417, %fd415, 0d3EFA01A019DDBCE9;
	fma.rn.f64 	%fd419, %fd418, %fd415, 0dBF56C16C16C15D47;
	fma.rn.f64 	%fd420, %fd419, %fd415, 0d3FA5555555555551;
	fma.rn.f64 	%fd421, %fd420, %fd415, 0dBFE0000000000000;
	fma.rn.f64 	%fd422, %fd421, %fd415, 0d3FF0000000000000;
	fma.rn.f64 	%fd423, %fd415, 0d3DE5DB65F9785EBA, 0dBE5AE5F12CB0D246;
	fma.rn.f64 	%fd424, %fd423, %fd415, 0d3EC71DE369ACE392;
	fma.rn.f64 	%fd425, %fd424, %fd415, 0dBF2A01A019DB62A1;
	fma.rn.f64 	%fd426, %fd425, %fd415, 0d3F81111111110818;
	fma.rn.f64 	%fd427, %fd426, %fd415, 0dBFC5555555555554;
	fma.rn.f64 	%fd428, %fd427, %fd415, 0d0000000000000000;
	fma.rn.f64 	%fd429, %fd428, %fd452, %fd452;
	and.b32  	%r149, %r196, 1;
	setp.eq.b32 	%p33, %r149, 1;
	{
	.reg .b32 %temp; 
	mov.b64 	{%temp, %r150}, %fd429;
	}
	{
	.reg .b32 %temp; 
	mov.b64 	{%r151, %temp}, %fd429;
	}
	xor.b32  	%r152, %r150, -2147483648;
	mov.b64 	%fd430, {%r151, %r152};
	selp.f64 	%fd453, %fd422, %fd429, %p33;
	selp.f64 	%fd454, %fd430, %fd422, %p33;
	and.b32  	%r153, %r196, 2;
	setp.eq.s32 	%p34, %r153, 0;
	@%p34 bra 	$L__BB0_53;
	{
	.reg .b32 %temp; 
	mov.b64 	{%temp, %r154}, %fd453;
	}
	{
	.reg .b32 %temp; 
	mov.b64 	{%r155, %temp}, %fd453;
	}
	xor.b32  	%r156, %r154, -2147483648;
	mov.b64 	%fd453, {%r155, %r156};
	{
	.reg .b32 %temp; 
	mov.b64 	{%temp, %r157}, %fd454;
	}
	{
	.reg .b32 %temp; 
	mov.b64 	{%r158, %temp}, %fd454;
	}
	xor.b32  	%r159, %r157, -2147483648;
	mov.b64 	%fd454, {%r158, %r159};
$L__BB0_53:
	cvt.rn.f32.f64 	%f32, %fd454;
	add.f32 	%f33, %f13, %f32;
	cvt.rn.f32.f64 	%f34, %fd453;
	add.f32 	%f35, %f14, %f34;
	mov.b32 	%r160, %f33;
	shfl.sync.down.b32	%r161|%p35, %r160, 16, 31, -1;
	mov.b32 	%f36, %r161;
	add.f32 	%f37, %f33, %f36;
	mov.b32 	%r162, %f35;
	shfl.sync.down.b32	%r163|%p36, %r162, 16, 31, -1;
	mov.b32 	%f38, %r163;
	add.f32 	%f39, %f35, %f38;
	mov.b32 	%r164, %f37;
	shfl.sync.down.b32	%r165|%p37, %r164, 8, 31, -1;
	mov.b32 	%f40, %r165;
	add.f32 	%f41, %f37, %f40;
	mov.b32 	%r166, %f39;
	shfl.sync.down.b32	%r167|%p38, %r166, 8, 31, -1;
	mov.b32 	%f42, %r167;
	add.f32 	%f43, %f39, %f42;
	mov.b32 	%r168, %f41;
	shfl.sync.down.b32	%r169|%p39, %r168, 4, 31, -1;
	mov.b32 	%f44, %r169;
	add.f32 	%f45, %f41, %f44;
	mov.b32 	%r170, %f43;
	shfl.sync.down.b32	%r171|%p40, %r170, 4, 31, -1;
	mov.b32 	%f46, %r171;
	add.f32 	%f47, %f43, %f46;
	mov.b32 	%r172, %f45;
	shfl.sync.down.b32	%r173|%p41, %r172, 2, 31, -1;
	mov.b32 	%f48, %r173;
	add.f32 	%f49, %f45, %f48;
	mov.b32 	%r174, %f47;
	shfl.sync.down.b32	%r175|%p42, %r174, 2, 31, -1;
	mov.b32 	%f50, %r175;
	add.f32 	%f51, %f47, %f50;
	mov.b32 	%r176, %f49;
	shfl.sync.down.b32	%r177|%p43, %r176, 1, 31, -1;
	mov.b32 	%f52, %r177;
	add.f32 	%f53, %f49, %f52;
	add.s64 	%rd20, %rd1, %rd29;
	st.local.f32 	[%rd20], %f53;
	mov.b32 	%r178, %f51;
	shfl.sync.down.b32	%r179|%p44, %r178, 1, 31, -1;
	mov.b32 	%f54, %r179;
	add.f32 	%f55, %f51, %f54;
	add.s64 	%rd21, %rd2, %rd29;
	st.local.f32 	[%rd21], %f55;
	add.s32 	%r188, %r188, 24;
	add.s64 	%rd29, %rd29, 4;
	add.s32 	%r187, %r187, 24;
	setp.ne.s32 	%p45, %r188, 200;
	@%p45 bra 	$L__BB0_5;
	mov.u32 	%r180, %tid.x;
	setp.ne.s32 	%p46, %r180, 0;
	@%p46 bra 	$L__BB0_56;
	ld.param.u64 	%rd28, [_Z8focus_ab7double3PKS_iS1_iPfS2__param_6];
	ld.param.u64 	%rd27, [_Z8focus_ab7double3PKS_iS1_iPfS2__param_5];
	shl.b32 	%r181, %r2, 3;
	mov.u32 	%r182, %ntid.y;
	mov.u32 	%r183, %ctaid.y;
	mul.lo.s32 	%r184, %r182, %r183;
	shl.b32 	%r185, %r184, 3;
	add.s32 	%r186, %r185, %r181;
	cvta.to.global.u64 	%rd22, %rd27;
	mul.wide.u32 	%rd23, %r186, 4;
	add.s64 	%rd24, %rd22, %rd23;
	ld.local.f32 	%f56, [%rd1];
	atom.global.add.f32 	%f57, [%rd24], %f56;
	cvta.to.global.u64 	%rd25, %rd28;
	add.s64 	%rd26, %rd25, %rd23;
	ld.local.f32 	%f58, [%rd2];
	atom.global.add.f32 	%f59, [%rd26], %f58;
	ld.local.f32 	%f60, [%rd1+4];
	atom.global.add.f32 	%f61, [%rd24+4], %f60;
	ld.local.f32 	%f62, [%rd2+4];
	atom.global.add.f32 	%f63, [%rd26+4], %f62;
	ld.local.f32 	%f64, [%rd1+8];
	atom.global.add.f32 	%f65, [%rd24+8], %f64;
	ld.local.f32 	%f66, [%rd2+8];
	atom.global.add.f32 	%f67, [%rd26+8], %f66;
	ld.local.f32 	%f68, [%rd1+12];
	atom.global.add.f32 	%f69, [%rd24+12], %f68;
	ld.local.f32 	%f70, [%rd2+12];
	atom.global.add.f32 	%f71, [%rd26+12], %f70;
	ld.local.f32 	%f72, [%rd1+16];
	atom.global.add.f32 	%f73, [%rd24+16], %f72;
	ld.local.f32 	%f74, [%rd2+16];
	atom.global.add.f32 	%f75, [%rd26+16], %f74;
	ld.local.f32 	%f76, [%rd1+20];
	atom.global.add.f32 	%f77, [%rd24+20], %f76;
	ld.local.f32 	%f78, [%rd2+20];
	atom.global.add.f32 	%f79, [%rd26+20], %f78;
	ld.local.f32 	%f80, [%rd1+24];
	atom.global.add.f32 	%f81, [%rd24+24], %f80;
	ld.local.f32 	%f82, [%rd2+24];
	atom.global.add.f32 	%f83, [%rd26+24], %f82;
	ld.local.f32 	%f84, [%rd1+28];
	atom.global.add.f32 	%f85, [%rd24+28], %f84;
	ld.local.f32 	%f86, [%rd2+28];
	atom.global.add.f32 	%f87, [%rd26+28], %f86;
$L__BB0_56:
	ret;

}
	// .globl	_Z11focus_illumPKfS0_iPd
.visible .entry _Z11focus_illumPKfS0_iPd(
	.param .u64 .ptr .align 1 _Z11focus_illumPKfS0_iPd_param_0,
	.param .u64 .ptr .align 1 _Z11focus_illumPKfS0_iPd_param_1,
	.param .u32 _Z11focus_illumPKfS0_iPd_param_2,
	.param .u64 .ptr .align 1 _Z11focus_illumPKfS0_iPd_param_3
)
{
	.reg .pred 	%p<2>;
	.reg .b32 	%r<7>;
	.reg .b32 	%f<21>;
	.reg .b64 	%rd<12>;
	.reg .b64 	%fd<5>;

	ld.param.u64 	%rd1, [_Z11focus_illumPKfS0_iPd_param_0];
	ld.param.u64 	%rd2, [_Z11focus_illumPKfS0_iPd_param_1];
	ld.param.u32 	%r2, [_Z11focus_illumPKfS0_iPd_param_2];
	ld.param.u64 	%rd3, [_Z11focus_illumPKfS0_iPd_param_3];
	mov.u32 	%r3, %ctaid.x;
	mov.u32 	%r4, %ntid.x;
	mov.u32 	%r5, %tid.x;
	mad.lo.s32 	%r6, %r3, %r4, %r5;
	shl.b32 	%r1, %r6, 2;
	setp.ge.s32 	%p1, %r1, %r2;
	@%p1 bra 	$L__BB1_2;
	cvta.to.global.u64 	%rd4, %rd1;
	cvta.to.global.u64 	%rd5, %rd2;
	cvta.to.global.u64 	%rd6, %rd3;
	mul.wide.s32 	%rd7, %r1, 4;
	add.s64 	%rd8, %rd4, %rd7;
	ld.global.v4.f32 	{%f1, %f2, %f3, %f4}, [%rd8];
	add.s64 	%rd9, %rd5, %rd7;
	ld.global.v4.f32 	{%f5, %f6, %f7, %f8}, [%rd9];
	mul.f32 	%f9, %f5, %f5;
	fma.rn.f32 	%f10, %f1, %f1, %f9;
	sqrt.rn.f32 	%f11, %f10;
	cvt.f64.f32 	%fd1, %f11;
	mul.f32 	%f12, %f6, %f6;
	fma.rn.f32 	%f13, %f2, %f2, %f12;
	sqrt.rn.f32 	%f14, %f13;
	cvt.f64.f32 	%fd2, %f14;
	mul.f32 	%f15, %f7, %f7;
	fma.rn.f32 	%f16, %f3, %f3, %f15;
	sqrt.rn.f32 	%f17, %f16;
	cvt.f64.f32 	%fd3, %f17;
	mul.f32 	%f18, %f8, %f8;
	fma.rn.f32 	%f19, %f4, %f4, %f18;
	sqrt.rn.f32 	%f20, %f19;
	cvt.f64.f32 	%fd4, %f20;
	mul.wide.s32 	%rd10, %r1, 8;
	add.s64 	%rd11, %rd6, %rd10;
	st.global.v2.f64 	[%rd11], {%fd1, %fd2};
	st.global.v2.f64 	[%rd11+16], {%fd3, %fd4};
$L__BB1_2:
	ret;

}
.func  (.param .align 16 .b8 func_retval0[16]) __internal_trig_reduction_slowpathd(
	.param .b64 __internal_trig_reduction_slowpathd_param_0
)
{
	.local .align 8 .b8 	__local_depot2[40];
	.reg .b64 	%SP;
	.reg .b64 	%SPL;
	.reg .pred 	%p<10>;
	.reg .b32 	%r<47>;
	.reg .b64 	%rd<74>;
	.reg .b64 	%fd<5>;

	mov.u64 	%SPL, __local_depot2;
	ld.param.f64 	%fd4, [__internal_trig_reduction_slowpathd_param_0];
	add.u64 	%rd1, %SPL, 0;
	{
	.reg .b32 %temp; 
	mov.b64 	{%temp, %r1}, %fd4;
	}
	shr.u32 	%r2, %r1, 20;
	and.b32  	%r3, %r2, 2047;
	setp.eq.s32 	%p1, %r3, 2047;
	mov.b32 	%r46, 0;
	@%p1 bra 	$L__BB2_9;
	add.s32 	%r20, %r3, -1024;
	mov.b64 	%rd20, %fd4;
	shl.b64 	%rd2, %rd20, 11;
	shr.u32 	%r4, %r20, 6;
	sub.s32 	%r45, 15, %r4;
	sub.s32 	%r21, 19, %r4;
	setp.lt.u32 	%p2, %r20, 128;
	selp.b32 	%r6, 18, %r21, %p2;
	setp.ge.s32 	%p3, %r45, %r6;
	mov.b64 	%rd70, 0;
	@%p3 bra 	$L__BB2_4;
	add.s32 	%r23, %r6, %r4;
	neg.s32 	%r43, %r23;
	or.b64  	%rd3, %rd2, -9223372036854775808;
	mov.b64 	%rd70, 0;
	mov.b32 	%r42, 0;
	mov.u64 	%rd25, __cudart_i2opi_d;
	mov.u32 	%r44, %r45;
$L__BB2_3:
	.pragma "nounroll";
	mul.wide.s32 	%rd22, %r42, 8;
	add.s64 	%rd23, %rd1, %rd22;
	mul.wide.s32 	%rd24, %r44, 8;
	add.s64 	%rd26, %rd25, %rd24;
	ld.global.nc.u64 	%rd27, [%rd26];
	{
	.reg .u32 %r0, %r1, %r2, %r3, %alo, %ahi, %blo, %bhi, %clo, %chi;
	mov.b64 	{%alo,%ahi}, %rd27;
	mov.b64 	{%blo,%bhi}, %rd3;
	mov.b64 	{%clo,%chi}, %rd70;
	mad.lo.cc.u32 	%r0, %alo, %blo, %clo;
	madc.hi.cc.u32 	%r1, %alo, %blo, %chi;
	madc.hi.u32 	%r2, %alo, %bhi, 0;
	mad.lo.cc.u32 	%r1, %alo, %bhi, %r1;
	madc.hi.cc.u32 	%r2, %ahi, %blo, %r2;
	madc.hi.u32 	%r3, %ahi, %bhi, 0;
	mad.lo.cc.u32 	%r1, %ahi, %blo, %r1;
	madc.lo.cc.u32 	%r2, %ahi, %bhi, %r2;
	addc.u32 	%r3, %r3, 0;
	mov.b64 	%rd28, {%r0,%r1};
	mov.b64 	%rd70, {%r2,%r3};
	}
	st.local.u64 	[%rd23], %rd28;
	add.s32 	%r44, %r44, 1;
	add.s32 	%r43, %r43, 1;
	add.s32 	%r42, %r42, 1;
	setp.ne.s32 	%p4, %r43, -15;
	mov.u32 	%r45, %r6;
	@%p4 bra 	$L__BB2_3;
$L__BB2_4:
	cvt.s64.s32 	%rd29, %r45;
	cvt.u64.u32 	%rd30, %r4;
	add.s64 	%rd31, %rd30, %rd29;
	shl.b64 	%rd32, %rd31, 3;
	add.s64 	%rd33, %rd1, %rd32;
	st.local.u64 	[%rd33+-120], %rd70;
	and.b32  	%r15, %r2, 63;
	ld.local.u64 	%rd72, [%rd1+16];
	ld.local.u64 	%rd71, [%rd1+24];
	setp.eq.s32 	%p5, %r15, 0;
	@%p5 bra 	$L__BB2_6;
	shl.b64 	%rd34, %rd71, %r15;
	shr.u64 	%rd35, %rd72, 1;
	xor.b32  	%r24, %r15, 63;
	shr.u64 	%rd36, %rd35, %r24;
	or.b64  	%rd71, %rd34, %rd36;
	ld.local.u64 	%rd37, [%rd1+8];
	shl.b64 	%rd38, %rd72, %r15;
	shr.u64 	%rd39, %rd37, 1;
	shr.u64 	%rd40, %rd39, %r24;
	or.b64  	%rd72, %rd38, %rd40;
$L__BB2_6:
	and.b32  	%r25, %r1, -2147483648;
	shr.u64 	%rd41, %rd71, 62;
	cvt.u32.u64 	%r26, %rd41;
	mov.b64 	{%r27, %r28}, %rd71;
	mov.b64 	{%r29, %r30}, %rd72;
	shf.l.wrap.b32 	%r31, %r30, %r27, 2;
	shf.l.wrap.b32 	%r32, %r27, %r28, 2;
	mov.b64 	%rd42, {%r31, %r32};
	shl.b64 	%rd43, %rd72, 2;
	shr.u64 	%rd44, %rd42, 63;
	cvt.u32.u64 	%r33, %rd44;
	add.s32 	%r34, %r33, %r26;
	setp.eq.s32 	%p6, %r25, 0;
	neg.s32 	%r35, %r34;
	selp.b32 	%r46, %r34, %r35, %p6;
	setp.gt.s64 	%p7, %rd42, -1;
	mov.b64 	%rd45, 0;
	{
	.reg .u32 %r0, %r1, %r2, %r3, %a0, %a1, %a2, %a3, %b0, %b1, %b2, %b3;
	mov.b64 	{%a0,%a1}, %rd45;
	mov.b64 	{%a2,%a3}, %rd45;
	mov.b64 	{%b0,%b1}, %rd43;
	mov.b64 	{%b2,%b3}, %rd42;
	sub.cc.u32 	%r0, %a0, %b0;
	subc.cc.u32 	%r1, %a1, %b1;
	subc.cc.u32 	%r2, %a2, %b2;
	subc.u32 	%r3, %a3, %b3;
	mov.b64 	%rd46, {%r0,%r1};
	mov.b64 	%rd47, {%r2,%r3};
	}
	xor.b32  	%r36, %r25, -2147483648;
	selp.b64 	%rd73, %rd42, %rd47, %p7;
	selp.b64 	%rd14, %rd43, %rd46, %p7;
	selp.b32 	%r17, %r25, %r36, %p7;
	clz.b64 	%r37, %rd73;
	cvt.u64.u32 	%rd15, %r37;
	setp.eq.s32 	%p8, %r37, 0;
	@%p8 bra 	$L__BB2_8;
	cvt.u32.u64 	%r38, %rd15;
	and.b32  	%r39, %r38, 63;
	shl.b64 	%rd48, %rd73, %r39;
	shr.u64 	%rd49, %rd14, 1;
	not.b32 	%r40, %r38;
	and.b32  	%r41, %r40, 63;
	shr.u64 	%rd50, %rd49, %r41;
	or.b64  	%rd73, %rd48, %rd50;
$L__BB2_8:
	mov.b64 	%rd51, -3958705157555305931;
	{
	.reg .u32 %r0, %r1, %r2, %r3, %alo, %ahi, %blo, %bhi;
	mov.b64 	{%alo,%ahi}, %rd73;
	mov.b64 	{%blo,%bhi}, %rd51;
	mul.lo.u32 	%r0, %alo, %blo;
	mul.hi.u32 	%r1, %alo, %blo;
	mad.lo.cc.u32 	%r1, %alo, %bhi, %r1;
	madc.hi.u32 	%r2, %alo, %bhi, 0;
	mad.lo.cc.u32 	%r1, %ahi, %blo, %r1;
	madc.hi.cc.u32 	%r2, %ahi, %blo, %r2;
	madc.hi.u32 	%r3, %ahi, %bhi, 0;
	mad.lo.cc.u32 	%r2, %ahi, %bhi, %r2;
	addc.u32 	%r3, %r3, 0;
	mov.b64 	%rd52, {%r0,%r1};
	mov.b64 	%rd53, {%r2,%r3};
	}
	setp.gt.s64 	%p9, %rd53, 0;
	{
	.reg .u32 %r0, %r1, %r2, %r3, %a0, %a1, %a2, %a3, %b0, %b1, %b2, %b3;
	mov.b64 	{%a0,%a1}, %rd52;
	mov.b64 	{%a2,%a3}, %rd53;
	mov.b64 	{%b0,%b1}, %rd52;
	mov.b64 	{%b2,%b3}, %rd53;
	add.cc.u32 	%r0, %a0, %b0;
	addc.cc.u32 	%r1, %a1, %b1;
	addc.cc.u32 	%r2, %a2, %b2;
	addc.u32 	%r3, %a3, %b3;
	mov.b64 	%rd54, {%r0,%r1};
	mov.b64 	%rd55, {%r2,%r3};
	}
	selp.b64 	%rd56, %rd55, %rd53, %p9;
	selp.s64 	%rd57, -1, 0, %p9;
	sub.s64 	%rd58, %rd57, %rd15;
	cvt.u64.u32 	%rd59, %r17;
	shl.b64 	%rd60, %rd59, 32;
	add.s64 	%rd61, %rd56, 1;
	shr.u64 	%rd62, %rd61, 10;
	add.s64 	%rd63, %rd62, 1;
	shr.u64 	%rd64, %rd63, 1;
	shl.b64 	%rd65, %rd58, 52;
	add.s64 	%rd66, %rd65, %rd64;
	add.s64 	%rd67, %rd66, 4602678819172646912;
	or.b64  	%rd68, %rd67, %rd60;
	mov.b64 	%fd4, %rd68;
$L__BB2_9:
	st.param.f64 	[func_retval0], %fd4;
	st.param.b32 	[func_retval0+8], %r46;
	ret;

}


// ===== COMPILED SASS (sm_100) =====

	.target	sm_100

	.elftype	@"ET_EXEC"


//--------------------- .note.nv.tkinfo           --------------------------
	.section	.note.nv.tkinfo,"",@"SHT_NOTE"
	.sectionflags	@"SHF_NOTE_NV_TKINFO"
	.tkinfo
        /*0018*/ 	.word	0x00000002
        /*0030*/ 	.string	""
        /*0030*/ 	.string	"ptxas"
        /*0030*/ 	.string	"Cuda compilation tools, release 13.0, V13.0.88"
        /*0030*/ 	.string	"Build cuda_13.0.r13.0/compiler.36424714_0"
        /*0030*/ 	.string	"-arch sm_100 -m 64 "



//--------------------- .note.nv.cuinfo           --------------------------
	.section	.note.nv.cuinfo,"",@"SHT_NOTE"
	.sectionflags	@"SHF_NOTE_NV_CUINFO"
        /*0018*/ 	.short	0x0002
        /*001a*/ 	.short	0x0064
        /*001c*/ 	.short	0x0082
	.zero		2


//--------------------- .nv.info                  --------------------------
	.section	.nv.info,"",@"SHT_CUDA_INFO"
	.align	4


	//----- nvinfo : EIATTR_REGCOUNT
	.align		4
        /*0000*/ 	.byte	0x04, 0x2f
        /*0002*/ 	.short	(.L_2 - .L_1)
	.align		4
.L_1:
        /*0004*/ 	.word	index@(_Z8focus_ab7double3PKS_iS1_iPfS2_)
        /*0008*/ 	.word	0x00000030


	//----- nvinfo : EIATTR_FRAME_SIZE
	.align		4
.L_2:
        /*000c*/ 	.byte	0x04, 0x11
        /*000e*/ 	.short	(.L_4 - .L_3)
	.align		4
.L_3:
        /*0010*/ 	.word	index@($_Z8focus_ab7double3PKS_iS1_iPfS2_$__internal_trig_reduction_slowpathd)
        /*0014*/ 	.word	0x00000070


	//----- nvinfo : EIATTR_FRAME_SIZE
	.align		4
.L_4:
        /*0018*/ 	.byte	0x04, 0x11
        /*001a*/ 	.short	(.L_6 - .L_5)
	.align		4
.L_5:
        /*001c*/ 	.word	index@($__internal_1_$__cuda_sm20_dsqrt_rn_f64_mediumpath_v1)
        /*0020*/ 	.word	0x00000070


	//----- nvinfo : EIATTR_FRAME_SIZE
	.align		4
.L_6:
        /*0024*/ 	.byte	0x04, 0x11
        /*0026*/ 	.short	(.L_8 - .L_7)
	.align		4
.L_7:
        /*0028*/ 	.word	index@(_Z8focus_ab7double3PKS_iS1_iPfS2_)
        /*002c*/ 	.word	0x00000070


	//----- nvinfo : EIATTR_REGCOUNT
	.align		4
.L_8:
        /*0030*/ 	.byte	0x04, 0x2f
        /*0032*/ 	.short	(.L_10 - .L_9)
	.align		4
.L_9:
        /*0034*/ 	.word	index@(_Z11focus_illumPKfS0_iPd)
        /*0038*/ 	.word	0x00000016


	//----- nvinfo : EIATTR_FRAME_SIZE
	.align		4
.L_10:
        /*003c*/ 	.byte	0x04, 0x11
        /*003e*/ 	.short	(.L_12 - .L_11)
	.align		4
.L_11:
        /*0040*/ 	.word	index@($__internal_0_$__cuda_sm20_sqrt_rn_f32_slowpath)
        /*0044*/ 	.word	0x00000000


	//----- nvinfo : EIATTR_FRAME_SIZE
	.align		4
.L_12:
        /*0048*/ 	.byte	0x04, 0x11
        /*004a*/ 	.short	(.L_14 - .L_13)
	.align		4
.L_13:
        /*004c*/ 	.word	index@(_Z11focus_illumPKfS0_iPd)
        /*0050*/ 	.word	0x00000000


	//----- nvinfo : EIATTR_MIN_STACK_SIZE
	.align		4
.L_14:
        /*0054*/ 	.byte	0x04, 0x12
        /*0056*/ 	.short	(.L_16 - .L_15)
	.align		4
.L_15:
        /*0058*/ 	.word	index@(_Z11focus_illumPKfS0_iPd)
        /*005c*/ 	.word	0x00000000


	//----- nvinfo : EIATTR_MIN_STACK_SIZE
	.align		4
.L_16:
        /*0060*/ 	.byte	0x04, 0x12
        /*0062*/ 	.short	(.L_18 - .L_17)
	.align		4
.L_17:
        /*0064*/ 	.word	index@(_Z8focus_ab7double3PKS_iS1_iPfS2_)
        /*0068*/ 	.word	0x00000070
.L_18:


//--------------------- .nv.compat                --------------------------
	.section	.nv.compat,"",@"SHT_CUDA_COMPAT_INFO"
	.align	4
        /*0000*/ 	.byte	0x02, 0x09, 0x00, 0x00, 0x02, 0x02, 0x01, 0x00, 0x02, 0x05, 0x05, 0x00, 0x03, 0x07, 0x01, 0x01
        /*0010*/ 	.byte	0x02, 0x03, 0x00, 0x00, 0x02, 0x06, 0x01, 0x00, 0x04, 0x0b, 0x08, 0x00, 0x01, 0x00, 0x00, 0x00
        /*0020*/ 	.byte	0x00, 0x00, 0x00, 0x00


//--------------------- .nv.info._Z11focus_illumPKfS0_iPd --------------------------
	.section	.nv.info._Z11focus_illumPKfS0_iPd,"",@"SHT_CUDA_INFO"
	.sectionflags	@""
	.align	4


	//----- nvinfo : EIATTR_CUDA_API_VERSION
	.align		4
        /*0000*/ 	.byte	0x04, 0x37
        /*0002*/ 	.short	(.L_20 - .L_19)
.L_19:
        /*0004*/ 	.word	0x00000082


	//----- nvinfo : EIATTR_KPARAM_INFO
	.align		4
.L_20:
        /*0008*/ 	.byte	0x04, 0x17
        /*000a*/ 	.short	(.L_22 - .L_21)
.L_21:
        /*000c*/ 	.word	0x00000000
        /*0010*/ 	.short	0x0003
        /*0012*/ 	.short	0x0018
        /*0014*/ 	.byte	0x00, 0xf5, 0x21, 0x00


	//----- nvinfo : EIATTR_KPARAM_INFO
	.align		4
.L_22:
        /*0018*/ 	.byte	0x04, 0x17
        /*001a*/ 	.short	(.L_24 - .L_23)
.L_23:
        /*001c*/ 	.word	0x00000000
        /*0020*/ 	.short	0x0002
        /*0022*/ 	.short	0x0010
        /*0024*/ 	.byte	0x00, 0xf0, 0x11, 0x00


	//----- nvinfo : EIATTR_KPARAM_INFO
	.align		4
.L_24:
        /*0028*/ 	.byte	0x04, 0x17
        /*002a*/ 	.short	(.L_26 - .L_25)
.L_25:
        /*002c*/ 	.word	0x00000000
        /*0030*/ 	.short	0x0001
        /*0032*/ 	.short	0x0008
        /*0034*/ 	.byte	0x00, 0xf5, 0x21, 0x00


	//----- nvinfo : EIATTR_KPARAM_INFO
	.align		4
.L_26:
        /*0038*/ 	.byte	0x04, 0x17
        /*003a*/ 	.short	(.L_28 - .L_27)
.L_27:
        /*003c*/ 	.word	0x00000000
        /*0040*/ 	.short	0x0000
        /*0042*/ 	.short	0x0000
        /*0044*/ 	.byte	0x00, 0xf5, 0x21, 0x00


	//----- nvinfo : EIATTR_SPARSE_MMA_MASK
	.align		4
.L_28:
        /*0048*/ 	.byte	0x03, 0x50
        /*004a*/ 	.short	0x0000


	//----- nvinfo : EIATTR_MAXREG_COUNT
	.align		4
        /*004c*/ 	.byte	0x03, 0x1b
        /*004e*/ 	.short	0x00ff


	//----- nvinfo : EIATTR_MERCURY_ISA_VERSION
	.align		4
        /*0050*/ 	.byte	0x03, 0x5f
        /*0052*/ 	.short	0x0101


	//----- nvinfo : EIATTR_VRC_CTA_INIT_COUNT
	.align		4
        /*0054*/ 	.byte	0x02, 0x4a
	.zero		1
	.zero		1


	//----- nvinfo : EIATTR_EXIT_INSTR_OFFSETS
	.align		4
        /*0058*/ 	.byte	0x04, 0x1c
        /*005a*/ 	.short	(.L_30 - .L_29)


	//   ....[0]....
.L_29:
        /*005c*/ 	.word	0x00000080


	//   ....[1]....
        /*0060*/ 	.word	0x00000580


	//----- nvinfo : EIATTR_CRS_STACK_SIZE
	.align		4
.L_30:
        /*0064*/ 	.byte	0x04, 0x1e
        /*0066*/ 	.short	(.L_32 - .L_31)
.L_31:
        /*0068*/ 	.word	0x00000000


	//----- nvinfo : EIATTR_CBANK_PARAM_SIZE
	.align		4
.L_32:
        /*006c*/ 	.byte	0x03, 0x19
        /*006e*/ 	.short	0x0020


	//----- nvinfo : EIATTR_PARAM_CBANK
	.align		4
        /*0070*/ 	.byte	0x04, 0x0a
        /*0072*/ 	.short	(.L_34 - .L_33)
	.align		4
.L_33:
        /*0074*/ 	.word	index@(.nv.constant0._Z11focus_illumPKfS0_iPd)
        /*0078*/ 	.short	0x0380
        /*007a*/ 	.short	0x0020


	//----- nvinfo : EIATTR_SW_WAR
	.align		4
.L_34:
        /*007c*/ 	.byte	0x04, 0x36
        /*007e*/ 	.short	(.L_36 - .L_35)
.L_35:
        /*0080*/ 	.word	0x00000008
.L_36:


//--------------------- .nv.info._Z8focus_ab7double3PKS_iS1_iPfS2_ --------------------------
	.section	.nv.info._Z8focus_ab7double3PKS_iS1_iPfS2_,"",@"SHT_CUDA_INFO"
	.sectionflags	@""
	.align	4


	//----- nvinfo : EIATTR_CUDA_API_VERSION
	.align		4
        /*0000*/ 	.byte	0x04, 0x37
        /*0002*/ 	.short	(.L_38 - .L_37)
.L_37:
        /*0004*/ 	.word	0x00000082


	//----- nvinfo : EIATTR_KPARAM_INFO
	.align		4
.L_38:
        /*0008*/ 	.byte	0x04, 0x17
        /*000a*/ 	.short	(.L_40 - .L_39)
.L_39:
        /*000c*/ 	.word	0x00000000
        /*0010*/ 	.short	0x0006
        /*0012*/ 	.short	0x0040
        /*0014*/ 	.byte	0x00, 0xf5, 0x21, 0x00


	//----- nvinfo : EIATTR_KPARAM_INFO
	.align		4
.L_40:
        /*0018*/ 	.byte	0x04, 0x17
        /*001a*/ 	.short	(.L_42 - .L_41)
.L_41:
        /*001c*/ 	.word	0x00000000
        /*0020*/ 	.short	0x0005
        /*0022*/ 	.short	0x0038
        /*0024*/ 	.byte	0x00, 0xf5, 0x21, 0x00


	//----- nvinfo : EIATTR_KPARAM_INFO
	.align		4
.L_42:
        /*0028*/ 	.byte	0x04, 0x17
        /*002a*/ 	.short	(.L_44 - .L_43)
.L_43:
        /*002c*/ 	.word	0x00000000
        /*0030*/ 	.short	0x0004
        /*0032*/ 	.short	0x0030
        /*0034*/ 	.byte	0x00, 0xf0, 0x11, 0x00


	//----- nvinfo : EIATTR_KPARAM_INFO
	.align		4
.L_44:
        /*0038*/ 	.byte	0x04, 0x17
        /*003a*/ 	.short	(.L_46 - .L_45)
.L_45:
        /*003c*/ 	.word	0x00000000
        /*0040*/ 	.short	0x0003
        /*0042*/ 	.short	0x0028
        /*0044*/ 	.byte	0x00, 0xf5, 0x21, 0x00


	//----- nvinfo : EIATTR_KPARAM_INFO
	.align		4
.L_46:
        /*0048*/ 	.byte	0x04, 0x17
        /*004a*/ 	.short	(.L_48 - .L_47)
.L_47:
        /*004c*/ 	.word	0x00000000
        /*0050*/ 	.short	0x0002
        /*0052*/ 	.short	0x0020
        /*0054*/ 	.byte	0x00, 0xf0, 0x11, 0x00


	//----- nvinfo : EIATTR_KPARAM_INFO
	.align		4
.L_48:
        /*0058*/ 	.byte	0x04, 0x17
        /*005a*/ 	.short	(.L_50 - .L_49)
.L_49:
        /*005c*/ 	.word	0x00000000
        /*0060*/ 	.short	0x0001
        /*0062*/ 	.short	0x0018
        /*0064*/ 	.byte	0x00, 0xf5, 0x21, 0x00


	//----- nvinfo : EIATTR_KPARAM_INFO
	.align		4
.L_50:
        /*0068*/ 	.byte	0x04, 0x17
        /*006a*/ 	.short	(.L_52 - .L_51)
.L_51:
        /*006c*/ 	.word	0x00000000
        /*0070*/ 	.short	0x0000
        /*0072*/ 	.short	0x0000
        /*0074*/ 	.byte	0x00, 0xf0, 0x61, 0x00


	//----- nvinfo : EIATTR_SPARSE_MMA_MASK
	.align		4
.L_52:
        /*0078*/ 	.byte	0x03, 0x50
        /*007a*/ 	.short	0x0000


	//----- nvinfo : EIATTR_MAXREG_COUNT
	.align		4
        /*007c*/ 	.byte	0x03, 0x1b
        /*007e*/ 	.short	0x00ff


	//----- nvinfo : EIATTR_NUM_BARRIERS
	.align		4
        /*0080*/ 	.byte	0x02, 0x4c
        /*0082*/ 	.byte	0x01
	.zero		1


	//----- nvinfo : EIATTR_MERCURY_ISA_VERSION
	.align		4
        /*0084*/ 	.byte	0x03, 0x5f
        /*0086*/ 	.short	0x0101


	//----- nvinfo : EIATTR_COOP_GROUP_MASK_REGIDS
	.align		4
        /*0088*/ 	.byte	0x04, 0x29
        /*008a*/ 	.short	(.L_54 - .L_53)


	//   ....[0]....
.L_53:
        /*008c*/ 	.word	0xffffffff


	//   ....[1]....
        /*0090*/ 	.word	0xffffffff


	//   ....[2]....
        /*0094*/ 	.word	0xffffffff


	//   ....[3]....
        /*0098*/ 	.word	0xffffffff


	//   ....[4]....
        /*009c*/ 	.word	0xffffffff


	//   ....[5]....
        /*00a0*/ 	.word	0xffffffff


	//   ....[6]....
        /*00a4*/ 	.word	0xffffffff


	//   ....[7]....
        /*00a8*/ 	.word	0xffffffff


	//   ....[8]....
        /*00ac*/ 	.word	0xffffffff


	//   ....[9]....
        /*00b0*/ 	.word	0xffffffff


	//----- nvinfo : EIATTR_COOP_GROUP_INSTR_OFFSETS
	.align		4
.L_54:
        /*00b4*/ 	.byte	0x04, 0x28
        /*00b6*/ 	.short	(.L_56 - .L_55)


	//   ....[0]....
.L_55:
        /*00b8*/ 	.word	0x00004ff0


	//   ....[1]....
        /*00bc*/ 	.word	0x00005010


	//   ....[2]....
        /*00c0*/ 	.word	0x00005030


	//   ....[3]....
        /*00c4*/ 	.word	0x00005050


	//   ....[4]....
        /*00c8*/ 	.word	0x00005070


	//   ....[5]....
        /*00cc*/ 	.word	0x00005090


	//   ....[6]....
        /*00d0*/ 	.word	0x000050b0


	//   ....[7]....
        /*00d4*/ 	.word	0x000050d0


	//   ....[8]....
        /*00d8*/ 	.word	0x000050f0


	//   ....[9]....
        /*00dc*/ 	.word	0x00005110


	//----- nvinfo : EIATTR_VRC_CTA_INIT_COUNT
	.align		4
.L_56:
        /*00e0*/ 	.byte	0x02, 0x4a
	.zero		1
	.zero		1


	//----- nvinfo : EIATTR_EXIT_INSTR_OFFSETS
	.align		4
        /*00e4*/ 	.byte	0x04, 0x1c
        /*00e6*/ 	.short	(.L_58 - .L_57)


	//   ....[0]....
.L_57:
        /*00e8*/ 	.word	0x00005190


	//   ....[1]....
        /*00ec*/ 	.word	0x00005360


	//----- nvinfo : EIATTR_CRS_STACK_SIZE
	.align		4
.L_58:
        /*00f0*/ 	.byte	0x04, 0x1e
        /*00f2*/ 	.short	(.L_60 - .L_59)
.L_59:
        /*00f4*/ 	.word	0x00000000


	//----- nvinfo : EIATTR_CBANK_PARAM_SIZE
	.align		4
.L_60:
        /*00f8*/ 	.byte	0x03, 0x19
        /*00fa*/ 	.short	0x0048


	//----- nvinfo : EIATTR_PARAM_CBANK
	.align		4
        /*00fc*/ 	.byte	0x04, 0x0a
        /*00fe*/ 	.short	(.L_62 - .L_61)
	.align		4
.L_61:
        /*0100*/ 	.word	index@(.nv.constant0._Z8focus_ab7double3PKS_iS1_iPfS2_)
        /*0104*/ 	.short	0x0380
        /*0106*/ 	.short	0x0048


	//----- nvinfo : EIATTR_SW_WAR
	.align		4
.L_62:
        /*0108*/ 	.byte	0x04, 0x36
        /*010a*/ 	.short	(.L_64 - .L_63)
.L_63:
        /*010c*/ 	.word	0x00000008
.L_64:


//--------------------- .nv.callgraph             --------------------------
	.section	.nv.callgraph,"",@"SHT_CUDA_CALLGRAPH"
	.align	4
	.sectionentsize	8
	.align		4
        /*0000*/ 	.word	0x00000000
	.align		4
        /*0004*/ 	.word	0xffffffff
	.align		4
        /*0008*/ 	.word	0x00000000
	.align		4
        /*000c*/ 	.word	0xfffffffe
	.align		4
        /*0010*/ 	.word	0x00000000
	.align		4
        /*0014*/ 	.word	0xfffffffd
	.align		4
        /*0018*/ 	.word	0x00000000
	.align		4
        /*001c*/ 	.word	0xfffffffc


//--------------------- .nv.constant4             --------------------------
	.section	.nv.constant4,"a",@progbits
	.align	8
	.align		8
.nv.constant4:
        /*0000*/ 	.dword	__cudart_i2opi_d


//--------------------- .text._Z11focus_illumPKfS0_iPd --------------------------
	.section	.text._Z11focus_illumPKfS0_iPd,"ax",@progbits
	.align	128
        .global         _Z11focus_illumPKfS0_iPd
        .type           _Z11focus_illumPKfS0_iPd,@function
        .size           _Z11focus_illumPKfS0_iPd,(.L_x_86 - _Z11focus_illumPKfS0_iPd)
        .other          _Z11focus_illumPKfS0_iPd,@"STO_CUDA_ENTRY STV_DEFAULT"
_Z11focus_illumPKfS0_iPd:
.text._Z11focus_illumPKfS0_iPd:
[----:B------:R-:W-:Y:S01]  /*0000*/  LDC R1, c[0x0][0x37c] ;  /* 0x0000df00ff017b82 */ /* 0x000fe20000000800 */
[----:B------:R-:W0:Y:S07]  /*0010*/  S2R R3, SR_TID.X ;  /* 0x0000000000037919 */ /* 0x000e2e0000002100 */
[----:B------:R-:W0:Y:S01]  /*0020*/  S2UR UR4, SR_CTAID.X ;  /* 0x00000000000479c3 */ /* 0x000e220000002500 */
[----:B------:R-:W1:Y:S07]  /*0030*/  LDCU UR5, c[0x0][0x390] ;  /* 0x00007200ff0577ac */ /* 0x000e6e0008000800 */
[----:B------:R-:W0:Y:S02]  /*0040*/  LDC R2, c[0x0][0x360] ;  /* 0x0000d800ff027b82 */ /* 0x000e240000000800 */
[----:B0-----:R-:W-:-:S05]  /*0050*/  IMAD R2, R2, UR4, R3 ;  /* 0x0000000402027c24 */ /* 0x001fca000f8e0203 */
[----:B------:R-:W-:-:S04]  /*0060*/  SHF.L.U32 R2, R2, 0x2, RZ ;  /* 0x0000000202027819 */ /* 0x000fc800000006ff */
[----:B-1----:R-:W-:-:S13]  /*0070*/  ISETP.GE.AND P0, PT, R2, UR5, PT ;  /* 0x0000000502007c0c */ /* 0x002fda000bf06270 */
[----:B------:R-:W-:Y:S05]  /*0080*/  @P0 EXIT ;  /* 0x000000000000094d */ /* 0x000fea0003800000 */
[----:B------:R-:W0:Y:S01]  /*0090*/  LDC.64 R8, c[0x0][0x388] ;  /* 0x0000e200ff087b82 */ /* 0x000e220000000a00 */
[----:B------:R-:W1:Y:S07]  /*00a0*/  LDCU.64 UR4, c[0x0][0x358] ;  /* 0x00006b00ff0477ac */ /* 0x000e6e0008000a00 */
[----:B------:R-:W2:Y:S01]  /*00b0*/  LDC.64 R12, c[0x0][0x380] ;  /* 0x0000e000ff0c7b82 */ /* 0x000ea20000000a00 */
[----:B0-----:R-:W-:-:S06]  /*00c0*/  IMAD.WIDE R8, R2, 0x4, R8 ;  /* 0x0000000402087825 */ /* 0x001fcc00078e0208 */
[----:B-1----:R-:W3:Y:S01]  /*00d0*/  LDG.E.128 R8, desc[UR4][R8.64] ;  /* 0x0000000408087981 */ /* 0x002ee2000c1e1d00 */
[----:B--2---:R-:W-:-:S06]  /*00e0*/  IMAD.WIDE R12, R2, 0x4, R12 ;  /* 0x00000004020c7825 */ /* 0x004fcc00078e020c */
[----:B------:R-:W2:Y:S01]  /*00f0*/  LDG.E.128 R12, desc[UR4][R12.64] ;  /* 0x000000040c0c7981 */ /* 0x000ea2000c1e1d00 */
[----:B------:R-:W-:Y:S01]  /*0100*/  BSSY.RECONVERGENT B0, `(.L_x_0) ;  /* 0x000000f000007945 */ /* 0x000fe20003800200 */
[----:B---3--:R-:W-:-:S04]  /*0110*/  FMUL R3, R8, R8 ;  /* 0x0000000808037220 */ /* 0x008fc80000400000 */
[----:B--2---:R-:W-:-:S05]  /*0120*/  FFMA R0, R12, R12, R3 ;  /* 0x0000000c0c007223 */ /* 0x004fca0000000003 */
[----:B------:R-:W-:Y:S01]  /*0130*/  IADD3 R4, PT, PT, R0, -0xd000000, RZ ;  /* 0xf300000000047810 */ /* 0x000fe20007ffe0ff */
[----:B------:R0:W1:Y:S03]  /*0140*/  MUFU.RSQ R3, R0 ;  /* 0x0000000000037308 */ /* 0x0000660000001400 */
[----:B------:R-:W-:-:S13]  /*0150*/  ISETP.GT.U32.AND P0, PT, R4, 0x727fffff, PT ;  /* 0x727fffff0400780c */ /* 0x000fda0003f04070 */
[----:B0-----:R-:W-:Y:S05]  /*0160*/  @!P0 BRA `(.L_x_1) ;  /* 0x0000000000108947 */ /* 0x001fea0003800000 */
[----:B------:R-:W-:-:S07]  /*0170*/  MOV R19, 0x190 ;  /* 0x0000019000137802 */ /* 0x000fce0000000f00 */
[----:B-1----:R-:W-:Y:S05]  /*0180*/  CALL.REL.NOINC `($__internal_0_$__cuda_sm20_sqrt_rn_f32_slowpath) ;  /* 0x0000000400007944 */ /* 0x002fea0003c00000 */
[----:B------:R-:W-:Y:S01]  /*0190*/  MOV R4, R3 ;  /* 0x0000000300047202 */ /* 0x000fe20000000f00 */
[----:B------:R-:W-:Y:S06]  /*01a0*/  BRA `(.L_x_2) ;  /* 0x0000000000107947 */ /* 0x000fec0003800000 */
.L_x_1:
[----:B-1----:R-:W-:Y:S01]  /*01b0*/  FMUL.FTZ R5, R0, R3 ;  /* 0x0000000300057220 */ /* 0x002fe20000410000 */
[----:B------:R-:W-:-:S03]  /*01c0*/  FMUL.FTZ R3, R3, 0.5 ;  /* 0x3f00000003037820 */ /* 0x000fc60000410000 */
[----:B------:R-:W-:-:S04]  /*01d0*/  FFMA R0, -R5, R5, R0 ;  /* 0x0000000505007223 */ /* 0x000fc80000000100 */
[----:B------:R-:W-:-:S07]  /*01e0*/  FFMA R4, R0, R3, R5 ;  /* 0x0000000300047223 */ /* 0x000fce0000000005 */
.L_x_2:
[----:B------:R-:W-:Y:S05]  /*01f0*/  BSYNC.RECONVERGENT B0 ;  /* 0x0000000000007941 */ /* 0x000fea0003800200 */
.L_x_0:
[----:B------:R-:W-:Y:S01]  /*0200*/  FMUL R0, R9, R9 ;  /* 0x0000000909007220 */ /* 0x000fe20000400000 */
[----:B------:R-:W0:Y:S01]  /*0210*/  F2F.F64.F32 R4, R4 ;  /* 0x0000000400047310 */ /* 0x000e220000201800 */
[----:B------:R-:W-:Y:S02]  /*0220*/  BSSY.RECONVERGENT B0, `(.L_x_3) ;  /* 0x000000e000007945 */ /* 0x000fe40003800200 */
[----:B------:R-:W-:-:S05]  /*0230*/  FFMA R0, R13, R13, R0 ;  /* 0x0000000d0d007223 */ /* 0x000fca0000000000 */
[----:B------:R-:W-:Y:S01]  /*0240*/  IADD3 R6, PT, PT, R0, -0xd000000, RZ ;  /* 0xf300000000067810 */ /* 0x000fe20007ffe0ff */
[----:B------:R1:W2:Y:S03]  /*0250*/  MUFU.RSQ R3, R0 ;  /* 0x0000000000037308 */ /* 0x0002a60000001400 */
[----:B------:R-:W-:-:S13]  /*0260*/  ISETP.GT.U32.AND P0, PT, R6, 0x727fffff, PT ;  /* 0x727fffff0600780c */ /* 0x000fda0003f04070 */
[----:B01----:R-:W-:Y:S05]  /*0270*/  @!P0 BRA `(.L_x_4) ;  /* 0x0000000000108947 */ /* 0x003fea0003800000 */
[----:B------:R-:W-:-:S07]  /*0280*/  MOV R19, 0x2a0 ;  /* 0x000002a000137802 */ /* 0x000fce0000000f00 */
[----:B--2---:R-:W-:Y:S05]  /*0290*/  CALL.REL.NOINC `($__internal_0_$__cuda_sm20_sqrt_rn_f32_slowpath) ;  /* 0x0000000000bc7944 */ /* 0x004fea0003c00000 */
[----:B------:R-:W-:Y:S01]  /*02a0*/  MOV R6, R3 ;  /* 0x0000000300067202 */ /* 0x000fe20000000f00 */
[----:B------:R-:W-:Y:S06]  /*02b0*/  BRA `(.L_x_5) ;  /* 0x0000000000107947 */ /* 0x000fec0003800000 */
.L_x_4:
[----:B--2---:R-:W-:Y:S01]  /*02c0*/  FMUL.FTZ R7, R0, R3 ;  /* 0x0000000300077220 */ /* 0x004fe20000410000 */
[----:B------:R-:W-:-:S03]  /*02d0*/  FMUL.FTZ R3, R3, 0.5 ;  /* 0x3f00000003037820 */ /* 0x000fc60000410000 */
[----:B------:R-:W-:-:S04]  /*02e0*/  FFMA R0, -R7, R7, R0 ;  /* 0x0000000707007223 */ /* 0x000fc80000000100 */
[----:B------:R-:W-:-:S07]  /*02f0*/  FFMA R6, R0, R3, R7 ;  /* 0x0000000300067223 */ /* 0x000fce0000000007 */
.L_x_5:
[----:B------:R-:W-:Y:S05]  /*0300*/  BSYNC.RECONVERGENT B0 ;  /* 0x0000000000007941 */ /* 0x000fea0003800200 */
.L_x_3:
        /* <DEDUP_REMOVED lines=12> */
.L_x_7:
[----:B--2---:R-:W-:Y:S01]  /*03d0*/  FMUL.FTZ R9, R0, R3 ;  /* 0x0000000300097220 */ /* 0x004fe20000410000 */
[----:B------:R-:W-:-:S03]  /*03e0*/  FMUL.FTZ R3, R3, 0.5 ;  /* 0x3f00000003037820 */ /* 0x000fc60000410000 */
[----:B------:R-:W-:-:S04]  /*03f0*/  FFMA R0, -R9, R9, R0 ;  /* 0x0000000909007223 */ /* 0x000fc80000000100 */
[----:B------:R-:W-:-:S07]  /*0400*/  FFMA R8, R0, R3, R9 ;  /* 0x0000000300087223 */ /* 0x000fce0000000009 */
.L_x_8:
[----:B------:R-:W-:Y:S05]  /*0410*/  BSYNC.RECONVERGENT B0 ;  /* 0x0000000000007941 */ /* 0x000fea0003800200 */
.L_x_6:
        /* <DEDUP_REMOVED lines=12> */
.L_x_10:
[----:B--2---:R-:W-:Y:S01]  /*04e0*/  FMUL.FTZ R11, R0, R3 ;  /* 0x00000003000b7220 */ /* 0x004fe20000410000 */
[----:B------:R-:W-:-:S03]  /*04f0*/  FMUL.FTZ R3, R3, 0.5 ;  /* 0x3f00000003037820 */ /* 0x000fc60000410000 */
[----:B------:R-:W-:-:S04]  /*0500*/  FFMA R0, -R11, R11, R0 ;  /* 0x0000000b0b007223 */ /* 0x000fc80000000100 */
[----:B------:R-:W-:-:S07]  /*0510*/  FFMA R10, R0, R3, R11 ;  /* 0x00000003000a7223 */ /* 0x000fce000000000b */
.L_x_11:
[----:B------:R-:W-:Y:S05]  /*0520*/  BSYNC.RECONVERGENT B0 ;  /* 0x0000000000007941 */ /* 0x000fea0003800200 */
.L_x_9:
[----:B------:R-:W0:Y:S01]  /*0530*/  LDC.64 R12, c[0x0][0x398] ;  /* 0x0000e600ff0c7b82 */ /* 0x000e220000000a00 */
[----:B------:R-:W1:Y:S01]  /*0540*/  F2F.F64.F32 R10, R10 ;  /* 0x0000000a000a7310 */ /* 0x000e620000201800 */
[----:B0-----:R-:W-:-:S05]  /*0550*/  IMAD.WIDE R2, R2, 0x8, R12 ;  /* 0x0000000802027825 */ /* 0x001fca00078e020c */
[----:B------:R-:W-:Y:S04]  /*0560*/  STG.E.128 desc[UR4][R2.64], R4 ;  /* 0x0000000402007986 */ /* 0x000fe8000c101d04 */
[----:B-1----:R-:W-:Y:S01]  /*0570*/  STG.E.128 desc[UR4][R2.64+0x10], R8 ;  /* 0x0000100802007986 */ /* 0x002fe2000c101d04 */
[----:B------:R-:W-:Y:S05]  /*0580*/  EXIT ;  /* 0x000000000000794d */ /* 0x000fea0003800000 */
        .weak           $__internal_0_$__cuda_sm20_sqrt_rn_f32_slowpath
        .type           $__internal_0_$__cuda_sm20_sqrt_rn_f32_slowpath,@function
        .size           $__internal_0_$__cuda_sm20_sqrt_rn_f32_slowpath,(.L_x_86 - $__internal_0_$__cuda_sm20_sqrt_rn_f32_slowpath)
$__internal_0_$__cuda_sm20_sqrt_rn_f32_slowpath:
[----:B------:R-:W-:-:S13]  /*0590*/  LOP3.LUT P0, RZ, R0, 0x7fffffff, RZ, 0xc0, !PT ;  /* 0x7fffffff00ff7812 */ /* 0x000fda000780c0ff */
[----:B------:R-:W-:Y:S01]  /*05a0*/  @!P0 MOV R3, R0 ;  /* 0x0000000000038202 */ /* 0x000fe20000000f00 */
[----:B------:R-:W-:Y:S06]  /*05b0*/  @!P0 BRA `(.L_x_12) ;  /* 0x0000000000408947 */ /* 0x000fec0003800000 */
[----:B------:R-:W-:-:S13]  /*05c0*/  FSETP.GEU.FTZ.AND P0, PT, R0, RZ, PT ;  /* 0x000000ff0000720b */ /* 0x000fda0003f1e000 */
[----:B------:R-:W-:Y:S01]  /*05d0*/  @!P0 MOV R3, 0x7fffffff ;  /* 0x7fffffff00038802 */ /* 0x000fe20000000f00 */
[----:B------:R-:W-:Y:S06]  /*05e0*/  @!P0 BRA `(.L_x_12) ;  /* 0x0000000000348947 */ /* 0x000fec0003800000 */
[----:B------:R-:W-:-:S13]  /*05f0*/  FSETP.GTU.FTZ.AND P0, PT, |R0|, +INF , PT ;  /* 0x7f8000000000780b */ /* 0x000fda0003f1c200 */
[----:B------:R-:W-:Y:S01]  /*0600*/  @P0 FADD.FTZ R3, R0, 1 ;  /* 0x3f80000000030421 */ /* 0x000fe20000010000 */
[----:B------:R-:W-:Y:S06]  /*0610*/  @P0 BRA `(.L_x_12) ;  /* 0x0000000000280947 */ /* 0x000fec0003800000 */
[----:B------:R-:W-:-:S13]  /*0620*/  FSETP.NEU.FTZ.AND P0, PT, |R0|, +INF , PT ;  /* 0x7f8000000000780b */ /* 0x000fda0003f1d200 */
[----:B------:R-:W-:-:S04]  /*0630*/  @P0 FFMA R12, R0, 1.84467440737095516160e+19, RZ ;  /* 0x5f800000000c0823 */ /* 0x000fc800000000ff */
[----:B------:R-:W0:Y:S02]  /*0640*/  @P0 MUFU.RSQ R3, R12 ;  /* 0x0000000c00030308 */ /* 0x000e240000001400 */
[----:B0-----:R-:W-:Y:S01]  /*0650*/  @P0 FMUL.FTZ R17, R12, R3 ;  /* 0x000000030c110220 */ /* 0x001fe20000410000 */
[----:B------:R-:W-:Y:S01]  /*0660*/  @P0 FMUL.FTZ R18, R3, 0.5 ;  /* 0x3f00000003120820 */ /* 0x000fe20000410000 */
[----:B------:R-:W-:Y:S02]  /*0670*/  @!P0 MOV R3, R0 ;  /* 0x0000000000038202 */ /* 0x000fe40000000f00 */
[----:B------:R-:W-:-:S04]  /*0680*/  @P0 FADD.FTZ R16, -R17, -RZ ;  /* 0x800000ff11100221 */ /* 0x000fc80000010100 */
[----:B------:R-:W-:-:S04]  /*0690*/  @P0 FFMA R16, R17, R16, R12 ;  /* 0x0000001011100223 */ /* 0x000fc8000000000c */
[----:B------:R-:W-:-:S04]  /*06a0*/  @P0 FFMA R16, R16, R18, R17 ;  /* 0x0000001210100223 */ /* 0x000fc80000000011 */
[----:B------:R-:W-:-:S07]  /*06b0*/  @P0 FMUL.FTZ R3, R16, 2.3283064365386962891e-10 ;  /* 0x2f80000010030820 */ /* 0x000fce0000410000 */
.L_x_12:
[----:B------:R-:W-:Y:S01]  /*06c0*/  HFMA2 R17, -RZ, RZ, 0, 0 ;  /* 0x00000000ff117431 */ /* 0x000fe200000001ff */
[----:B------:R-:W-:-:S04]  /*06d0*/  MOV R16, R19 ;  /* 0x0000001300107202 */ /* 0x000fc80000000f00 */
[----:B------:R-:W-:Y:S05]  /*06e0*/  RET.REL.NODEC R16 `(_Z11focus_illumPKfS0_iPd) ;  /* 0xfffffff810447950 */ /* 0x000fea0003c3ffff */
.L_x_13:
[----:B------:R-:W-:-:S00]  /*06f0*/  BRA `(.L_x_13) ;  /* 0xfffffffc00fc7947 */ /* 0x000fc0000383ffff */
[----:B------:R-:W-:-:S00]  /*0700*/  NOP ;  /* 0x0000000000007918 */ /* 0x000fc00000000000 */
[----:B------:R-:W-:-:S00]  /*0710*/  NOP ;  /* 0x0000000000007918 */ /* 0x000fc00000000000 */
[----:B------:R-:W-:-:S00]  /*0720*/  NOP ;  /* 0x0000000000007918 */ /* 0x000fc00000000000 */
[----:B------:R-:W-:-:S00]  /*0730*/  NOP ;  /* 0x0000000000007918 */ /* 0x000fc00000000000 */
[----:B------:R-:W-:-:S00]  /*0740*/  NOP ;  /* 0x0000000000007918 */ /* 0x000fc00000000000 */
[----:B------:R-:W-:-:S00]  /*0750*/  NOP ;  /* 0x0000000000007918 */ /* 0x000fc00000000000 */
[----:B------:R-:W-:-:S00]  /*0760*/  NOP ;  /* 0x0000000000007918 */ /* 0x000fc00000000000 */
[----:B------:R-:W-:-:S00]  /*0770*/  NOP ;  /* 0x0000000000007918 */ /* 0x000fc00000000000 */
.L_x_86:


//--------------------- .text._Z8focus_ab7double3PKS_iS1_iPfS2_ --------------------------
	.section	.text._Z8focus_ab7double3PKS_iS1_iPfS2_,"ax",@progbits
	.align	128
        .global         _Z8focus_ab7double3PKS_iS1_iPfS2_
        .type           _Z8focus_ab7double3PKS_iS1_iPfS2_,@function
        .size           _Z8focus_ab7double3PKS_iS1_iPfS2_,(.L_x_88 - _Z8focus_ab7double3PKS_iS1_iPfS2_)
        .other          _Z8focus_ab7double3PKS_iS1_iPfS2_,@"STO_CUDA_ENTRY STV_DEFAULT"
_Z8focus_ab7double3PKS_iS1_iPfS2_:
.text._Z8focus_ab7double3PKS_iS1_iPfS2_:
[----:B------:R-:W0:Y:S01]  /*0000*/  LDC R1, c[0x0][0x37c] ;  /* 0x0000df00ff017b82 */ /* 0x000e220000000800 */
[----:B------:R-:W1:Y:S07]  /*0010*/  S2R R2, SR_TID.Y ;  /* 0x0000000000027919 */ /* 0x000e6e0000002200 */
[----:B------:R-:W2:Y:S01]  /*0020*/  S2UR UR4, SR_CTAID.Y ;  /* 0x00000000000479c3 */ /* 0x000ea20000002600 */
[----:B------:R-:W3:Y:S01]  /*0030*/  LDCU.64 UR8, c[0x0][0x358] ;  /* 0x00006b00ff0877ac */ /* 0x000ee20008000a00 */
[----:B------:R-:W-:Y:S01]  /*0040*/  BSSY.RECONVERGENT B0, `(.L_x_14) ;  /* 0x000002b000007945 */ /* 0x000fe20003800200 */
[----:B------:R-:W4:Y:S01]  /*0050*/  S2R R15, SR_TID.X ;  /* 0x00000000000f7919 */ /* 0x000f220000002100 */
[----:B0-----:R-:W-:-:S04]  /*0060*/  VIADD R1, R1, 0xffffff90 ;  /* 0xffffff9001017836 */ /* 0x001fc80000000000 */
[----:B------:R-:W2:Y:S01]  /*0070*/  LDC R0, c[0x0][0x364] ;  /* 0x0000d900ff007b82 */ /* 0x000ea20000000800 */
[----:B-1----:R-:W-:Y:S01]  /*0080*/  ISETP.GT.U32.AND P0, PT, R2, 0x7, PT ;  /* 0x000000070200780c */ /* 0x002fe20003f04070 */
[----:B--2---:R-:W-:-:S12]  /*0090*/  IMAD R0, R0, UR4, RZ ;  /* 0x0000000400007c24 */ /* 0x004fd8000f8e02ff */
[----:B---34-:R-:W-:Y:S05]  /*00a0*/  @P0 BRA `(.L_x_15) ;  /* 0x0000000000480947 */ /* 0x018fea0003800000 */
[----:B------:R-:W0:Y:S01]  /*00b0*/  S2R R0, SR_CTAID.X ;  /* 0x0000000000007919 */ /* 0x000e220000002500 */
[----:B------:R-:W0:Y:S01]  /*00c0*/  LDCU UR4, c[0x0][0x360] ;  /* 0x00006c00ff0477ac */ /* 0x000e220008000800 */
[----:B------:R-:W1:Y:S01]  /*00d0*/  LDC.64 R4, c[0x0][0x398] ;  /* 0x0000e600ff047b82 */ /* 0x000e620000000a00 */
[----:B------:R-:W-:Y:S02]  /*00e0*/  IMAD R3, R2, 0x20, R15 ;  /* 0x0000002002037824 */ /* 0x000fe400078e020f */
[----:B0-----:R-:W-:-:S04]  /*00f0*/  IMAD R0, R0, UR4, RZ ;  /* 0x0000000400007c24 */ /* 0x001fc8000f8e02ff */
[----:B------:R-:W-:-:S04]  /*0100*/  IMAD R7, R0, 0x8, R3 ;  /* 0x0000000800077824 */ /* 0x000fc800078e0203 */
[----:B-1----:R-:W-:-:S05]  /*0110*/  IMAD.WIDE R4, R7, 0x18, R4 ;  /* 0x0000001807047825 */ /* 0x002fca00078e0204 */
[----:B------:R-:W2:Y:S04]  /*0120*/  LDG.E.64 R6, desc[UR8][R4.64] ;  /* 0x0000000804067981 */ /* 0x000ea8000c1e1b00 */
[----:B------:R-:W3:Y:S04]  /*0130*/  LDG.E.64 R8, desc[UR8][R4.64+0x8] ;  /* 0x0000080804087981 */ /* 0x000ee8000c1e1b00 */
[----:B------:R-:W4:Y:S01]  /*0140*/  LDG.E.64 R10, desc[UR8][R4.64+0x10] ;  /* 0x00001008040a7981 */ /* 0x000f22000c1e1b00 */
[----:B------:R-:W-:Y:S01]  /*0150*/  MOV R0, 0x400 ;  /* 0x0000040000007802 */ /* 0x000fe20000000f00 */
[----:B------:R-:W0:Y:S03]  /*0160*/  S2R R13, SR_CgaCtaId ;  /* 0x00000000000d7919 */ /* 0x000e260000008800 */
[----:B0-----:R-:W-:-:S05]  /*0170*/  LEA R0, R13, R0, 0x18 ;  /* 0x000000000d007211 */ /* 0x001fca00078ec0ff */
[----:B------:R-:W-:-:S05]  /*0180*/  IMAD R3, R3, 0x18, R0 ;  /* 0x0000001803037824 */ /* 0x000fca00078e0200 */
[----:B--2---:R1:W-:Y:S04]  /*0190*/  STS.64 [R3], R6 ;  /* 0x0000000603007388 */ /* 0x0043e80000000a00 */
[----:B---3--:R1:W-:Y:S04]  /*01a0*/  STS.64 [R3+0x8], R8 ;  /* 0x0000080803007388 */ /* 0x0083e80000000a00 */
[----:B----4-:R1:W-:Y:S01]  /*01b0*/  STS.64 [R3+0x10], R10 ;  /* 0x0000100a03007388 */ /* 0x0103e20000000a00 */
[----:B------:R-:W-:Y:S05]  /*01c0*/  BRA `(.L_x_16) ;  /* 0x0000000000487947 */ /* 0x000fea0003800000 */
.L_x_15:
[----:B------:R-:W-:-:S13]  /*01d0*/  ISETP.GT.U32.AND P0, PT, R2, 0xf, PT ;  /* 0x0000000f0200780c */ /* 0x000fda0003f04070 */
[----:B------:R-:W-:Y:S05]  /*01e0*/  @P0 BRA `(.L_x_16) ;  /* 0x0000000000400947 */ /* 0x000fea0003800000 */
[----:B------:R-:W0:Y:S01]  /*01f0*/  LDC.64 R4, c[0x0][0x3a8] ;  /* 0x0000ea00ff047b82 */ /* 0x000e220000000a00 */
[----:B------:R-:W-:-:S04]  /*0200*/  IMAD R13, R2, 0x20, R15 ;  /* 0x00000020020d7824 */ /* 0x000fc800078e020f */
[----:B------:R-:W-:-:S05]  /*0210*/  IMAD R0, R0, 0x8, R13 ;  /* 0x0000000800007824 */ /* 0x000fca00078e020d */
[----:B------:R-:W-:-:S05]  /*0220*/  IADD3 R3, PT, PT, R0, -0x100, RZ ;  /* 0xffffff0000037810 */ /* 0x000fca0007ffe0ff */
[----:B0-----:R-:W-:-:S05]  /*0230*/  IMAD.WIDE.U32 R4, R3, 0x18, R4 ;  /* 0x0000001803047825 */ /* 0x001fca00078e0004 */
[----:B------:R-:W2:Y:S04]  /*0240*/  LDG.E.64 R6, desc[UR8][R4.64] ;  /* 0x0000000804067981 */ /* 0x000ea8000c1e1b00 */
[----:B------:R-:W3:Y:S04]  /*0250*/  LDG.E.64 R8, desc[UR8][R4.64+0x8] ;  /* 0x0000080804087981 */ /* 0x000ee8000c1e1b00 */
[----:B------:R-:W4:Y:S01]  /*0260*/  LDG.E.64 R10, desc[UR8][R4.64+0x10] ;  /* 0x00001008040a7981 */ /* 0x000f22000c1e1b00 */
[----:B------:R-:W-:Y:S01]  /*0270*/  MOV R0, 0x400 ;  /* 0x0000040000007802 */ /* 0x000fe20000000f00 */
[----:B------:R-:W0:Y:S04]  /*0280*/  S2R R3, SR_CgaCtaId ;  /* 0x0000000000037919 */ /* 0x000e280000008800 */
[----:B------:R-:W-:-:S05]  /*0290*/  VIADD R0, R0, 0x1800 ;  /* 0x0000180000007836 */ /* 0x000fca0000000000 */
[----:B0-----:R-:W-:-:S05]  /*02a0*/  LEA R0, R3, R0, 0x18 ;  /* 0x0000000003007211 */ /* 0x001fca00078ec0ff */
[----:B------:R-:W-:-:S05]  /*02b0*/  IMAD R3, R13, 0x18, R0 ;  /* 0x000000180d037824 */ /* 0x000fca00078e0200 */
[----:B--2---:R0:W-:Y:S04]  /*02c0*/  STS.64 [R3+-0x1800], R6 ;  /* 0xffe8000603007388 */ /* 0x0041e80000000a00 */
[----:B---3--:R0:W-:Y:S04]  /*02d0*/  STS.64 [R3+-0x17f8], R8 ;  /* 0xffe8080803007388 */ /* 0x0081e80000000a00 */
[----:B----4-:R0:W-:Y:S02]  /*02e0*/  STS.64 [R3+-0x17f0], R10 ;  /* 0xffe8100a03007388 */ /* 0x0101e40000000a00 */
.L_x_16:
[----:B------:R-:W-:Y:S05]  /*02f0*/  BSYNC.RECONVERGENT B0 ;  /* 0x0000000000007941 */ /* 0x000fea0003800200 */
.L_x_14:
[----:B01----:R-:W0:Y:S01]  /*0300*/  S2R R3, SR_CgaCtaId ;  /* 0x0000000000037919 */ /* 0x003e220000008800 */
[----:B------:R-:W-:Y:S01]  /*0310*/  MOV R0, 0x400 ;  /* 0x0000040000007802 */ /* 0x000fe20000000f00 */
[----:B------:R-:W1:Y:S01]  /*0320*/  LDCU.128 UR4, c[0x0][0x380] ;  /* 0x00007000ff0477ac */ /* 0x000e620008000c00 */
[----:B------:R-:W-:Y:S01]  /*0330*/  BSSY.RECONVERGENT B1, `(.L_x_17) ;  /* 0x0000026000017945 */ /* 0x000fe20003800200 */
[----:B------:R-:W-:Y:S01]  /*0340*/  STL.128 [R1], RZ ;  /* 0x000000ff01007387 */ /* 0x000fe20000100c00 */
[----:B------:R-:W2:Y:S03]  /*0350*/  LDCU.64 UR10, c[0x0][0x390] ;  /* 0x00007200ff0a77ac */ /* 0x000ea60008000a00 */
[----:B------:R-:W-:Y:S04]  /*0360*/  STL.128 [R1+0x10], RZ ;  /* 0x000010ff01007387 */ /* 0x000fe80000100c00 */
[----:B------:R-:W-:Y:S04]  /*0370*/  STL.128 [R1+0x20], RZ ;  /* 0x000020ff01007387 */ /* 0x000fe80000100c00 */
[----:B------:R-:W-:Y:S01]  /*0380*/  STL.128 [R1+0x30], RZ ;  /* 0x000030ff01007387 */ /* 0x000fe20000100c00 */
[----:B0-----:R-:W-:-:S05]  /*0390*/  LEA R0, R3, R0, 0x18 ;  /* 0x0000000003007211 */ /* 0x001fca00078ec0ff */
[----:B------:R-:W-:Y:S01]  /*03a0*/  IMAD R5, R15, 0xc0, R0 ;  /* 0x000000c00f057824 */ /* 0x000fe200078e0200 */
[----:B------:R-:W-:Y:S06]  /*03b0*/  BAR.SYNC.DEFER_BLOCKING 0x0 ;  /* 0x0000000000007b1d */ /* 0x000fec0000010000 */
[----:B------:R-:W1:Y:S04]  /*03c0*/  LDS.128 R12, [R5] ;  /* 0x00000000050c7984 */ /* 0x000e680000000c00 */
[----:B------:R-:W2:Y:S01]  /*03d0*/  LDS.64 R32, [R5+0x10] ;  /* 0x0000100005207984 */ /* 0x000ea20000000a00 */
[----:B-1----:R-:W-:-:S02]  /*03e0*/  DADD R8, R14, -UR6 ;  /* 0x800000060e087e29 */ /* 0x002fc40008000000 */
[----:B------:R-:W-:-:S06]  /*03f0*/  DADD R6, R12, -UR4 ;  /* 0x800000040c067e29 */ /* 0x000fcc0008000000 */
[----:B------:R-:W-:Y:S02]  /*0400*/  DMUL R10, R8, R8 ;  /* 0x00000008080a7228 */ /* 0x000fe40000000000 */
[----:B--2---:R-:W-:-:S06]  /*0410*/  DADD R8, R32, -UR10 ;  /* 0x8000000a20087e29 */ /* 0x004fcc0008000000 */
[----:B------:R-:W-:-:S08]  /*0420*/  DFMA R10, R6, R6, R10 ;  /* 0x00000006060a722b */ /* 0x000fd0000000000a */
[----:B------:R-:W-:Y:S01]  /*0430*/  DFMA R8, R8, R8, R10 ;  /* 0x000000080808722b */ /* 0x000fe2000000000a */
[----:B------:R-:W-:Y:S02]  /*0440*/  IMAD.MOV.U32 R10, RZ, RZ, 0x0 ;  /* 0x00000000ff0a7424 */ /* 0x000fe400078e00ff */
[----:B------:R-:W-:-:S03]  /*0450*/  IMAD.MOV.U32 R11, RZ, RZ, 0x3fd80000 ;  /* 0x3fd80000ff0b7424 */ /* 0x000fc600078e00ff */
[----:B------:R-:W0:Y:S04]  /*0460*/  MUFU.RSQ64H R23, R9 ;  /* 0x0000000900177308 */ /* 0x000e280000001c00 */
[----:B------:R-:W-:-:S05]  /*0470*/  VIADD R22, R9, 0xfcb00000 ;  /* 0xfcb0000009167836 */ /* 0x000fca0000000000 */
[----:B------:R-:W-:Y:S01]  /*0480*/  ISETP.GE.U32.AND P0, PT, R22, 0x7ca00000, PT ;  /* 0x7ca000001600780c */ /* 0x000fe20003f06070 */
[----:B0-----:R-:W-:-:S08]  /*0490*/  DMUL R6, R22, R22 ;  /* 0x0000001616067228 */ /* 0x001fd00000000000 */
[----:B------:R-:W-:-:S08]  /*04a0*/  DFMA R6, R8, -R6, 1 ;  /* 0x3ff000000806742b */ /* 0x000fd00000000806 */
[----:B------:R-:W-:Y:S02]  /*04b0*/  DFMA R10, R6, R10, 0.5 ;  /* 0x3fe00000060a742b */ /* 0x000fe4000000000a */
[----:B------:R-:W-:-:S08]  /*04c0*/  DMUL R6, R22, R6 ;  /* 0x0000000616067228 */ /* 0x000fd00000000000 */
[----:B------:R-:W-:-:S08]  /*04d0*/  DFMA R16, R10, R6, R22 ;  /* 0x000000060a10722b */ /* 0x000fd00000000016 */
[----:B------:R-:W-:Y:S02]  /*04e0*/  DMUL R20, R8, R16 ;  /* 0x0000001008147228 */ /* 0x000fe40000000000 */
[----:B------:R-:W-:Y:S01]  /*04f0*/  IADD3 R7, PT, PT, R17, -0x100000, RZ ;  /* 0xfff0000011077810 */ /* 0x000fe20007ffe0ff */
[----:B------:R-:W-:-:S05]  /*0500*/  IMAD.MOV.U32 R6, RZ, RZ, R16 ;  /* 0x000000ffff067224 */ /* 0x000fca00078e0010 */
[----:B------:R-:W-:-:S08]  /*0510*/  DFMA R10, R20, -R20, R8 ;  /* 0x80000014140a722b */ /* 0x000fd00000000008 */
[----:B------:R-:W-:Y:S01]  /*0520*/  DFMA R30, R10, R6, R20 ;  /* 0x000000060a1e722b */ /* 0x000fe20000000014 */
[----:B------:R-:W-:Y:S10]  /*0530*/  @!P0 BRA `(.L_x_18) ;  /* 0x0000000000148947 */ /* 0x000ff40003800000 */
[----:B------:R-:W-:Y:S01]  /*0540*/  IMAD.MOV.U32 R6, RZ, RZ, R16 ;  /* 0x000000ffff067224 */ /* 0x000fe200078e0010 */
[----:B------:R-:W-:-:S07]  /*0550*/  MOV R4, 0x570 ;  /* 0x0000057000047802 */ /* 0x000fce0000000f00 */
[----:B------:R-:W-:Y:S05]  /*0560*/  CALL.REL.NOINC `($__internal_1_$__cuda_sm20_dsqrt_rn_f64_mediumpath_v1) ;  /* 0x0000004c00807944 */ /* 0x000fea0003c00000 */
[----:B------:R-:W-:Y:S02]  /*0570*/  IMAD.MOV.U32 R30, RZ, RZ, R6 ;  /* 0x000000ffff1e7224 */ /* 0x000fe400078e0006 */
[----:B------:R-:W-:-:S07]  /*0580*/  IMAD.MOV.U32 R31, RZ, RZ, R7 ;  /* 0x000000ffff1f7224 */ /* 0x000fce00078e0007 */
.L_x_18:
[----:B------:R-:W-:Y:S05]  /*0590*/  BSYNC.RECONVERGENT B1 ;  /* 0x0000000000017941 */ /* 0x000fea0003800200 */
.L_x_17:
[----:B------:R-:W0:Y:S01]  /*05a0*/  S2R R3, SR_CgaCtaId ;  /* 0x0000000000037919 */ /* 0x000e220000008800 */
[----:B------:R-:W-:Y:S01]  /*05b0*/  MOV R0, 0x400 ;  /* 0x0000040000007802 */ /* 0x000fe20000000f00 */
[----:B------:R-:W1:Y:S03]  /*05c0*/  LDCU.64 UR10, c[0x0][0x390] ;  /* 0x00007200ff0a77ac */ /* 0x000e660008000a00 */
[----:B------:R-:W-:Y:S01]  /*05d0*/  IADD3 R0, PT, PT, R0, 0x1800, RZ ;  /* 0x0000180000007810 */ /* 0x000fe20007ffe0ff */
[----:B------:R-:W2:Y:S01]  /*05e0*/  LDCU.128 UR4, c[0x0][0x380] ;  /* 0x00007000ff0477ac */ /* 0x000ea20008000c00 */
[----:B------:R-:W-:Y:S02]  /*05f0*/  UMOV UR12, 0x8 ;  /* 0x00000008000c7882 */ /* 0x000fe40000000000 */
[----:B0-----:R-:W-:Y:S01]  /*0600*/  LEA R3, R3, R0, 0x18 ;  /* 0x0000000003037211 */ /* 0x001fe200078ec0ff */
[----:B------:R-:W-:-:S04]  /*0610*/  IMAD.MOV.U32 R0, RZ, RZ, RZ ;  /* 0x000000ffff007224 */ /* 0x000fc800078e00ff */
[----:B------:R-:W-:-:S04]  /*0620*/  IMAD R3, R2, 0xc0, R3 ;  /* 0x000000c002037824 */ /* 0x000fc800078e0203 */
[----:B-12---:R-:W-:-:S07]  /*0630*/  VIADD R3, R3, 0x10 ;  /* 0x0000001003037836 */ /* 0x006fce0000000000 */
.L_x_73:
[----:B0-----:R-:W0:Y:S01]  /*0640*/  LDS.64 R26, [R3+-0x8] ;  /* 0xfffff800031a7984 */ /* 0x001e220000000a00 */
[----:B------:R-:W-:Y:S03]  /*0650*/  BSSY.RECONVERGENT B1, `(.L_x_19) ;  /* 0x0000020000017945 */ /* 0x000fe60003800200 */
[----:B------:R-:W1:Y:S04]  /*0660*/  LDS.64 R28, [R3+-0x10] ;  /* 0xfffff000031c7984 */ /* 0x000e680000000a00 */
[----:B------:R-:W2:Y:S01]  /*0670*/  LDS.64 R24, [R3] ;  /* 0x0000000003187984 */ /* 0x000ea20000000a00 */
[----:B0-----:R-:W-:Y:S02]  /*0680*/  DADD R8, -R26, R14 ;  /* 0x000000001a087229 */ /* 0x001fe4000000010e */
[----:B-1----:R-:W-:-:S06]  /*0690*/  DADD R6, R12, -R28 ;  /* 0x000000000c067229 */ /* 0x002fcc000000081c */
[----:B------:R-:W-:Y:S02]  /*06a0*/  DMUL R10, R8, R8 ;  /* 0x00000008080a7228 */ /* 0x000fe40000000000 */
[----:B--2---:R-:W-:-:S06]  /*06b0*/  DADD R8, R32, -R24 ;  /* 0x0000000020087229 */ /* 0x004fcc0000000818 */
[----:B------:R-:W-:-:S08]  /*06c0*/  DFMA R10, R6, R6, R10 ;  /* 0x00000006060a722b */ /* 0x000fd0000000000a */
[----:B------:R-:W-:Y:S01]  /*06d0*/  DFMA R8, R8, R8, R10 ;  /* 0x000000080808722b */ /* 0x000fe2000000000a */
[----:B------:R-:W-:Y:S01]  /*06e0*/  IMAD.MOV.U32 R10, RZ, RZ, 0x0 ;  /* 0x00000000ff0a7424 */ /* 0x000fe200078e00ff */
[----:B------:R-:W-:-:S04]  /*06f0*/  MOV R11, 0x3fd80000 ;  /* 0x3fd80000000b7802 */ /* 0x000fc80000000f00 */
        /* <DEDUP_REMOVED lines=9> */
[----:B------:R-:W-:Y:S02]  /*0790*/  VIADD R7, R17, 0xfff00000 ;  /* 0xfff0000011077836 */ /* 0x000fe40000000000 */
[----:B------:R-:W-:-:S04]  /*07a0*/  IMAD.MOV.U32 R6, RZ, RZ, R16 ;  /* 0x000000ffff067224 */ /* 0x000fc800078e0010 */
[----:B------:R-:W-:-:S08]  /*07b0*/  DFMA R18, R20, -R20, R8 ;  /* 0x800000141412722b */ /* 0x000fd00000000008 */
[----:B------:R-:W-:Y:S01]  /*07c0*/  DFMA R10, R18, R6, R20 ;  /* 0x00000006120a722b */ /* 0x000fe20000000014 */
[----:B------:R-:W-:Y:S10]  /*07d0*/  @!P0 BRA `(.L_x_20) ;  /* 0x00000000001c8947 */ /* 0x000ff40003800000 */
[----:B------:R-:W-:Y:S01]  /*07e0*/  IMAD.MOV.U32 R6, RZ, RZ, R16 ;  /* 0x000000ffff067224 */ /* 0x000fe200078e0010 */
[----:B------:R-:W-:Y:S01]  /*07f0*/  MOV R11, R19 ;  /* 0x00000013000b7202 */ /* 0x000fe20000000f00 */
[----:B------:R-:W-:Y:S01]  /*0800*/  IMAD.MOV.U32 R10, RZ, RZ, R18 ;  /* 0x000000ffff0a7224 */ /* 0x000fe200078e0012 */
[----:B------:R-:W-:-:S07]  /*0810*/  MOV R4, 0x830 ;  /* 0x0000083000047802 */ /* 0x000fce0000000f00 */
[----:B------:R-:W-:Y:S05]  /*0820*/  CALL.REL.NOINC `($__internal_1_$__cuda_sm20_dsqrt_rn_f64_mediumpath_v1) ;  /* 0x0000004800d07944 */ /* 0x000fea0003c00000 */
[----:B------:R-:W-:Y:S02]  /*0830*/  IMAD.MOV.U32 R10, RZ, RZ, R6 ;  /* 0x000000ffff0a7224 */ /* 0x000fe400078e0006 */
[----:B------:R-:W-:-:S07]  /*0840*/  IMAD.MOV.U32 R11, RZ, RZ, R7 ;  /* 0x000000ffff0b7224 */ /* 0x000fce00078e0007 */
.L_x_20:
[----:B------:R-:W-:Y:S05]  /*0850*/  BSYNC.RECONVERGENT B1 ;  /* 0x0000000000017941 */ /* 0x000fea0003800200 */
.L_x_19:
[----:B------:R-:W-:Y:S01]  /*0860*/  DADD R10, R10, R30 ;  /* 0x000000000a0a7229 */ /* 0x000fe2000000001e */
[----:B------:R-:W-:Y:S01]  /*0870*/  UMOV UR14, 0x704a9409 ;  /* 0x704a9409000e7882 */ /* 0x000fe20000000000 */
[----:B------:R-:W-:Y:S01]  /*0880*/  UMOV UR15, 0x40c88b2f ;  /* 0x40c88b2f000f7882 */ /* 0x000fe20000000000 */
[----:B------:R-:W-:Y:S05]  /*0890*/  BSSY.RECONVERGENT B0, `(.L_x_21) ;  /* 0x000001b000007945 */ /* 0x000fea0003800200 */
[----:B------:R-:W-:-:S08]  /*08a0*/  DMUL R34, R10, UR14 ;  /* 0x0000000e0a227c28 */ /* 0x000fd00008000000 */
[----:B------:R-:W-:-:S14]  /*08b0*/  DSETP.NEU.AND P0, PT, |R34|, +INF , PT ;  /* 0x7ff000002200742a */ /* 0x000fdc0003f0d200 */
[----:B------:R-:W-:Y:S01]  /*08c0*/  @!P0 DMUL R20, RZ, R34 ;  /* 0x00000022ff148228 */ /* 0x000fe20000000000 */
[----:B------:R-:W-:Y:S01]  /*08d0*/  @!P0 IMAD.MOV.U32 R4, RZ, RZ, RZ ;  /* 0x000000ffff048224 */ /* 0x000fe200078e00ff */
[----:B------:R-:W-:Y:S09]  /*08e0*/  @!P0 BRA `(.L_x_22) ;  /* 0x0000000000548947 */ /* 0x000ff20003800000 */
[----:B------:R-:W-:Y:S01]  /*08f0*/  UMOV UR14, 0x6dc9c883 ;  /* 0x6dc9c883000e7882 */ /* 0x000fe20000000000 */
[----:B------:R-:W-:Y:S01]  /*0900*/  UMOV UR15, 0x3fe45f30 ;  /* 0x3fe45f30000f7882 */ /* 0x000fe20000000000 */
[C---:B------:R-:W-:Y:S02]  /*0910*/  DSETP.GE.AND P0, PT, |R34|.reuse, 2.14748364800000000000e+09, PT ;  /* 0x41e000002200742a */ /* 0x040fe40003f06200 */
[----:B------:R-:W-:Y:S01]  /*0920*/  DMUL R6, R34, UR14 ;  /* 0x0000000e22067c28 */ /* 0x000fe20008000000 */
[----:B------:R-:W-:Y:S01]  /*0930*/  UMOV UR14, 0x54442d18 ;  /* 0x54442d18000e7882 */ /* 0x000fe20000000000 */
[----:B------:R-:W-:-:S04]  /*0940*/  UMOV UR15, 0x3ff921fb ;  /* 0x3ff921fb000f7882 */ /* 0x000fc80000000000 */
[----:B------:R-:W0:Y:S08]  /*0950*/  F2I.F64 R4, R6 ;  /* 0x0000000600047311 */ /* 0x000e300000301100 */
[----:B0-----:R-:W0:Y:S02]  /*0960*/  I2F.F64 R20, R4 ;  /* 0x0000000400147312 */ /* 0x001e240000201c00 */
[----:B0-----:R-:W-:Y:S01]  /*0970*/  DFMA R8, R20, -UR14, R34 ;  /* 0x8000000e14087c2b */ /* 0x001fe20008000022 */
[----:B------:R-:W-:Y:S01]  /*0980*/  UMOV UR14, 0x33145c00 ;  /* 0x33145c00000e7882 */ /* 0x000fe20000000000 */
[----:B------:R-:W-:-:S06]  /*0990*/  UMOV UR15, 0x3c91a626 ;  /* 0x3c91a626000f7882 */ /* 0x000fcc0000000000 */
[----:B------:R-:W-:Y:S01]  /*09a0*/  DFMA R8, R20, -UR14, R8 ;  /* 0x8000000e14087c2b */ /* 0x000fe20008000008 */
[----:B------:R-:W-:Y:S01]  /*09b0*/  UMOV UR14, 0x252049c0 ;  /* 0x252049c0000e7882 */ /* 0x000fe20000000000 */
[----:B------:R-:W-:-:S06]  /*09c0*/  UMOV UR15, 0x397b839a ;  /* 0x397b839a000f7882 */ /* 0x000fcc0000000000 */
[----:B------:R-:W-:Y:S01]  /*09d0*/  DFMA R20, R20, -UR14, R8 ;  /* 0x8000000e14147c2b */ /* 0x000fe20008000008 */
[----:B------:R-:W-:Y:S10]  /*09e0*/  @!P0 BRA `(.L_x_22) ;  /* 0x0000000000148947 */ /* 0x000ff40003800000 */
[----:B------:R-:W-:Y:S01]  /*09f0*/  IMAD.MOV.U32 R8, RZ, RZ, R34 ;  /* 0x000000ffff087224 */ /* 0x000fe200078e0022 */
[----:B------:R-:W-:-:S07]  /*0a00*/  MOV R20, 0xa20 ;  /* 0x00000a2000147802 */ /* 0x000fce0000000f00 */
[----:B------:R-:W-:Y:S05]  /*0a10*/  CALL.REL.NOINC `($_Z8focus_ab7double3PKS_iS1_iPfS2_$__internal_trig_reduction_slowpathd) ;  /* 0x0000004800f47944 */ /* 0x000fea0003c00000 */
[----:B------:R-:W-:Y:S01]  /*0a20*/  MOV R20, R8 ;  /* 0x0000000800147202 */ /* 0x000fe20000000f00 */
[----:B------:R-:W-:-:S07]  /*0a30*/  IMAD.MOV.U32 R21, RZ, RZ, R9 ;  /* 0x000000ffff157224 */ /* 0x000fce00078e0009 */
.L_x_22:
[----:B------:R-:W-:Y:S05]  /*0a40*/  BSYNC.RECONVERGENT B0 ;  /* 0x0000000000007941 */ /* 0x000fea0003800200 */
.L_x_21:
[----:B------:R-:W-:Y:S01]  /*0a50*/  IMAD.IADD R22, R1, 0x1, R0 ;  /* 0x0000000101167824 */ /* 0x000fe200078e0200 */
[----:B------:R-:W0:Y:S04]  /*0a60*/  LDS.128 R16, [R5+0x20] ;  /* 0x0000200005107984 */ /* 0x000e280000000c00 */
[----:B------:R-:W2:Y:S04]  /*0a70*/  LDL R23, [R22] ;  /* 0x0000000016177983 */ /* 0x000ea80000100800 */
[----:B------:R1:W3:Y:S01]  /*0a80*/  LDL R34, [R22+0x20] ;  /* 0x0000200016227983 */ /* 0x0002e20000100800 */
[----:B------:R-:W-:Y:S01]  /*0a90*/  DMUL R36, R20, R20 ;  /* 0x0000001414247228 */ /* 0x000fe20000000000 */
[----:B------:R-:W-:-:S02]  /*0aa0*/  IMAD.MOV.U32 R6, RZ, RZ, -0x3e107ad8 ;  /* 0xc1ef8528ff067424 */ /* 0x000fc400078e00ff */
[----:B------:R-:W-:Y:S01]  /*0ab0*/  HFMA2 R10, -RZ, RZ, 0.0732421875, -50.1875 ;  /* 0x2cb0d246ff0a7431 */ /* 0x000fe200000001ff */
[----:B------:R-:W4:Y:S01]  /*0ac0*/  LDS.64 R38, [R5+0x18] ;  /* 0x0000180005267984 */ /* 0x000f220000000a00 */
[----:B------:R-:W-:Y:S01]  /*0ad0*/  IMAD.MOV.U32 R7, RZ, RZ, 0x3e21eea7 ;  /* 0x3e21eea7ff077424 */ /* 0x000fe200078e00ff */
[----:B------:R-:W-:Y:S01]  /*0ae0*/  UMOV UR14, 0x20fd8164 ;  /* 0x20fd8164000e7882 */ /* 0x000fe20000000000 */
[----:B------:R-:W-:Y:S01]  /*0af0*/  IMAD.MOV.U32 R11, RZ, RZ, 0x3e5ae5f1 ;  /* 0x3e5ae5f1ff0b7424 */ /* 0x000fe200078e00ff */
[----:B------:R-:W-:Y:S01]  /*0b00*/  UMOV UR15, 0x3da8ff83 ;  /* 0x3da8ff83000f7882 */ /* 0x000fe20000000000 */
[----:B------:R-:W-:Y:S01]  /*0b10*/  UMOV UR16, 0x69ace392 ;  /* 0x69ace39200107882 */ /* 0x000fe20000000000 */
[----:B------:R-:W-:Y:S01]  /*0b20*/  UMOV UR17, 0x3ec71de3 ;  /* 0x3ec71de300117882 */ /* 0x000fe20000000000 */
[C---:B------:R-:W-:Y:S01]  /*0b30*/  DFMA R6, R36.reuse, -UR14, R6 ;  /* 0x8000000e24067c2b */ /* 0x040fe20008000006 */
[----:B------:R-:W-:Y:S01]  /*0b40*/  UMOV UR14, 0xf9785eba ;  /* 0xf9785eba000e7882 */ /* 0x000fe20000000000 */
[----:B------:R-:W-:Y:S01]  /*0b50*/  UMOV UR15, 0x3de5db65 ;  /* 0x3de5db65000f7882 */ /* 0x000fe20000000000 */
[C---:B-1----:R-:W-:Y:S01]  /*0b60*/  LOP3.LUT R22, R4.reuse, 0x1, RZ, 0xc0, !PT ;  /* 0x0000000104167812 */ /* 0x042fe200078ec0ff */
[C---:B------:R-:W-:Y:S01]  /*0b70*/  DFMA R10, R36.reuse, UR14, -R10 ;  /* 0x0000000e240a7c2b */ /* 0x040fe2000800080a */
[----:B------:R-:W-:Y:S01]  /*0b80*/  UMOV UR14, 0x8e06e6d9 ;  /* 0x8e06e6d9000e7882 */ /* 0x000fe20000000000 */
[----:B------:R-:W-:Y:S01]  /*0b90*/  UMOV UR15, 0x3e927e4f ;  /* 0x3e927e4f000f7882 */ /* 0x000fe20000000000 */
[----:B------:R-:W-:Y:S01]  /*0ba0*/  LOP3.LUT P1, RZ, R4, 0x2, RZ, 0xc0, !PT ;  /* 0x0000000204ff7812 */ /* 0x000fe2000782c0ff */
[C---:B------:R-:W-:Y:S01]  /*0bb0*/  DFMA R6, R36.reuse, R6, -UR14 ;  /* 0x8000000e24067e2b */ /* 0x040fe20008000006 */
[----:B------:R-:W-:Y:S01]  /*0bc0*/  UMOV UR14, 0x19ddbce9 ;  /* 0x19ddbce9000e7882 */ /* 0x000fe20000000000 */
[----:B------:R-:W-:Y:S01]  /*0bd0*/  UMOV UR15, 0x3efa01a0 ;  /* 0x3efa01a0000f7882 */ /* 0x000fe20000000000 */
[----:B------:R-:W-:Y:S01]  /*0be0*/  ISETP.NE.U32.AND P0, PT, R22, 0x1, PT ;  /* 0x000000011600780c */ /* 0x000fe20003f05070 */
[C---:B------:R-:W-:Y:S01]  /*0bf0*/  DFMA R10, R36.reuse, R10, UR16 ;  /* 0x00000010240a7e2b */ /* 0x040fe2000800000a */
[----:B------:R-:W-:Y:S01]  /*0c00*/  UMOV UR16, 0x19db62a1 ;  /* 0x19db62a100107882 */ /* 0x000fe20000000000 */
[----:B------:R-:W-:Y:S01]  /*0c10*/  UMOV UR17, 0x3f2a01a0 ;  /* 0x3f2a01a000117882 */ /* 0x000fe20000000000 */
[----:B------:R-:W-:Y:S01]  /*0c20*/  BSSY.RECONVERGENT B1, `(.L_x_23) ;  /* 0x000003c000017945 */ /* 0x000fe20003800200 */
[----:B------:R-:W-:Y:S01]  /*0c30*/  DFMA R6, R36, R6, UR14 ;  /* 0x0000000e24067e2b */ /* 0x000fe20008000006 */
[----:B------:R-:W-:Y:S01]  /*0c40*/  UMOV UR14, 0x16c15d47 ;  /* 0x16c15d47000e7882 */ /* 0x000fe20000000000 */
[----:B------:R-:W-:-:S02]  /*0c50*/  UMOV UR15, 0x3f56c16c ;  /* 0x3f56c16c000f7882 */ /* 0x000fc40000000000 */
[----:B------:R-:W-:Y:S01]  /*0c60*/  DFMA R10, R36, R10, -UR16 ;  /* 0x80000010240a7e2b */ /* 0x000fe2000800000a */
[----:B------:R-:W-:Y:S01]  /*0c70*/  UMOV UR16, 0x11110818 ;  /* 0x1111081800107882 */ /* 0x000fe20000000000 */
[----:B0-----:R-:W-:Y:S01]  /*0c80*/  DADD R8, R16, -UR6 ;  /* 0x8000000610087e29 */ /* 0x001fe20008000000 */
[----:B------:R-:W-:Y:S01]  /*0c90*/  UMOV UR17, 0x3f811111 ;  /* 0x3f81111100117882 */ /* 0x000fe20000000000 */
[C---:B------:R-:W-:Y:S01]  /*0ca0*/  DFMA R6, R36.reuse, R6, -UR14 ;  /* 0x8000000e24067e2b */ /* 0x040fe20008000006 */
[----:B------:R-:W-:Y:S01]  /*0cb0*/  UMOV UR14, 0x55555551 ;  /* 0x55555551000e7882 */ /* 0x000fe20000000000 */
[----:B------:R-:W-:Y:S02]  /*0cc0*/  UMOV UR15, 0x3fa55555 ;  /* 0x3fa55555000f7882 */ /* 0x000fe40000000000 */
[----:B------:R-:W-:Y:S02]  /*0cd0*/  DFMA R10, R36, R10, UR16 ;  /* 0x00000010240a7e2b */ /* 0x000fe4000800000a */
[----:B------:R-:W-:-:S02]  /*0ce0*/  DMUL R8, R8, R8 ;  /* 0x0000000808087228 */ /* 0x000fc40000000000 */
[----:B------:R-:W-:Y:S01]  /*0cf0*/  DFMA R6, R36, R6, UR14 ;  /* 0x0000000e24067e2b */ /* 0x000fe20008000006 */
[----:B------:R-:W-:Y:S01]  /*0d00*/  UMOV UR14, 0x55555554 ;  /* 0x55555554000e7882 */ /* 0x000fe20000000000 */
[----:B----4-:R-:W-:Y:S01]  /*0d10*/  DADD R40, R38, -UR4 ;  /* 0x8000000426287e29 */ /* 0x010fe20008000000 */
[----:B------:R-:W-:Y:S02]  /*0d20*/  UMOV UR15, 0x3fc55555 ;  /* 0x3fc55555000f7882 */ /* 0x000fe40000000000 */
[----:B------:R-:W-:-:S03]  /*0d30*/  DFMA R10, R36, R10, -UR14 ;  /* 0x8000000e240a7e2b */ /* 0x000fc6000800000a */
[----:B------:R-:W-:Y:S02]  /*0d40*/  DFMA R6, R36, R6, -0.5 ;  /* 0xbfe000002406742b */ /* 0x000fe40000000006 */
[----:B------:R-:W-:Y:S02]  /*0d50*/  DFMA R8, R40, R40, R8 ;  /* 0x000000282808722b */ /* 0x000fe40000000008 */
[----:B------:R-:W-:Y:S02]  /*0d60*/  DADD R40, R18, -UR10 ;  /* 0x8000000a12287e29 */ /* 0x000fe40008000000 */
[C---:B------:R-:W-:Y:S02]  /*0d70*/  DFMA R10, R36.reuse, R10, RZ ;  /* 0x0000000a240a722b */ /* 0x040fe400000000ff */
[----:B------:R-:W-:-:S04]  /*0d80*/  DFMA R6, R36, R6, 1 ;  /* 0x3ff000002406742b */ /* 0x000fc80000000006 */
[----:B------:R-:W-:Y:S02]  /*0d90*/  DFMA R8, R40, R40, R8 ;  /* 0x000000282808722b */ /* 0x000fe40000000008 */
[----:B------:R-:W-:Y:S01]  /*0da0*/  DFMA R10, R10, R20, R20 ;  /* 0x000000140a0a722b */ /* 0x000fe20000000014 */
[----:B------:R-:W-:-:S03]  /*0db0*/  IMAD.MOV.U32 R20, RZ, RZ, 0x0 ;  /* 0x00000000ff147424 */ /* 0x000fc600078e00ff */
[----:B------:R-:W0:Y:S01]  /*0dc0*/  MUFU.RSQ64H R41, R9 ;  /* 0x0000000900297308 */ /* 0x000e220000001c00 */
[----:B------:R-:W-:-:S03]  /*0dd0*/  IMAD.MOV.U32 R21, RZ, RZ, 0x3fd80000 ;  /* 0x3fd80000ff157424 */ /* 0x000fc600078e00ff */
[----:B------:R-:W-:Y:S02]  /*0de0*/  VIADD R40, R9, 0xfcb00000 ;  /* 0xfcb0000009287836 */ /* 0x000fe40000000000 */
[----:B------:R-:W-:Y:S02]  /*0df0*/  LOP3.LUT R45, R11, 0x80000000, RZ, 0x3c, !PT ;  /* 0x800000000b2d7812 */ /* 0x000fe400078e3cff */
[----:B------:R-:W-:Y:S02]  /*0e00*/  FSEL R44, R10, R6, !P0 ;  /* 0x000000060a2c7208 */ /* 0x000fe40004000000 */
[----:B------:R-:W-:Y:S02]  /*0e10*/  FSEL R45, R45, R7, !P0 ;  /* 0x000000072d2d7208 */ /* 0x000fe40004000000 */
[----:B------:R-:W-:Y:S02]  /*0e20*/  FSEL R7, R7, R11, !P0 ;  /* 0x0000000b07077208 */ /* 0x000fe40004000000 */
[----:B------:R-:W-:-:S02]  /*0e30*/  FSEL R6, R6, R10, !P0 ;  /* 0x0000000a06067208 */ /* 0x000fc40004000000 */
[----:B------:R-:W-:Y:S01]  /*0e40*/  @P1 LOP3.LUT R11, R7, 0x80000000, RZ, 0x3c, !PT ;  /* 0x80000000070b1812 */ /* 0x000fe200078e3cff */
[----:B0-----:R-:W-:Y:S01]  /*0e50*/  DMUL R42, R40, R40 ;  /* 0x00000028282a7228 */ /* 0x001fe20000000000 */
[----:B------:R-:W-:-:S03]  /*0e60*/  ISETP.GE.U32.AND P0, PT, R40, 0x7ca00000, PT ;  /* 0x7ca000002800780c */ /* 0x000fc60003f06070 */
[----:B------:R-:W-:-:S04]  /*0e70*/  @P1 IMAD.MOV.U32 R7, RZ, RZ, R11 ;  /* 0x000000ffff071224 */ /* 0x000fc800078e000b */
[----:B------:R-:W-:Y:S01]  /*0e80*/  DFMA R42, R8, -R42, 1 ;  /* 0x3ff00000082a742b */ /* 0x000fe2000000082a */
[----:B------:R0:W-:Y:S07]  /*0e90*/  F2F.F32.F64 R35, R6 ;  /* 0x0000000600237310 */ /* 0x0001ee0000301000 */
[----:B------:R-:W-:Y:S02]  /*0ea0*/  DFMA R20, R42, R20, 0.5 ;  /* 0x3fe000002a14742b */ /* 0x000fe40000000014 */
[----:B------:R-:W-:-:S08]  /*0eb0*/  DMUL R42, R40, R42 ;  /* 0x0000002a282a7228 */ /* 0x000fd00000000000 */
[----:B------:R-:W-:Y:S01]  /*0ec0*/  DFMA R42, R20, R42, R40 ;  /* 0x0000002a142a722b */ /* 0x000fe20000000028 */
[----:B------:R-:W-:-:S04]  /*0ed0*/  @P1 LOP3.LUT R21, R45, 0x80000000, RZ, 0x3c, !PT ;  /* 0x800000002d151812 */ /* 0x000fc800078e3cff */
[----:B------:R-:W-:-:S03]  /*0ee0*/  @P1 MOV R45, R21 ;  /* 0x00000015002d1202 */ /* 0x000fc60000000f00 */
[----:B------:R-:W-:Y:S01]  /*0ef0*/  DMUL R20, R8, R42 ;  /* 0x0000002a08147228 */ /* 0x000fe20000000000 */
[----:B------:R-:W2:Y:S01]  /*0f00*/  F2F.F32.F64 R44, R44 ;  /* 0x0000002c002c7310 */ /* 0x000ea20000301000 */
[----:B0-----:R-:W-:Y:S02]  /*0f10*/  VIADD R7, R43, 0xfff00000 ;  /* 0xfff000002b077836 */ /* 0x001fe40000000000 */
[----:B------:R-:W-:-:S04]  /*0f20*/  IMAD.MOV.U32 R6, RZ, RZ, R42 ;  /* 0x000000ffff067224 */ /* 0x000fc800078e002a */
[----:B------:R-:W-:-:S08]  /*0f30*/  DFMA R10, R20, -R20, R8 ;  /* 0x80000014140a722b */ /* 0x000fd00000000008 */
[----:B------:R-:W-:Y:S01]  /*0f40*/  DFMA R36, R10, R6, R20 ;  /* 0x000000060a24722b */ /* 0x000fe20000000014 */
[----:B--2---:R-:W-:Y:S01]  /*0f50*/  FADD R23, R44, R23 ;  /* 0x000000172c177221 */ /* 0x004fe20000000000 */
[----:B---3--:R-:W-:Y:S01]  /*0f60*/  FADD R34, R35, R34 ;  /* 0x0000002223227221 */ /* 0x008fe20000000000 */
[----:B------:R-:W-:Y:S08]  /*0f70*/  @!P0 BRA `(.L_x_24) ;  /* 0x0000000000188947 */ /* 0x000ff00003800000 */
[----:B------:R-:W-:Y:S01]  /*0f80*/  IMAD.MOV.U32 R6, RZ, RZ, R42 ;  /* 0x000000ffff067224 */ /* 0x000fe200078e002a */
[----:B------:R-:W-:Y:S02]  /*0f90*/  MOV R22, R40 ;  /* 0x0000002800167202 */ /* 0x000fe40000000f00 */
[----:B------:R-:W-:-:S07]  /*0fa0*/  MOV R4, 0xfc0 ;  /* 0x00000fc000047802 */ /* 0x000fce0000000f00 */
[----:B------:R-:W-:Y:S05]  /*0fb0*/  CALL.REL.NOINC `($__internal_1_$__cuda_sm20_dsqrt_rn_f64_mediumpath_v1) ;  /* 0x0000004000ec7944 */ /* 0x000fea0003c00000 */
[----:B------:R-:W-:Y:S02]  /*0fc0*/  IMAD.MOV.U32 R36, RZ, RZ, R6 ;  /* 0x000000ffff247224 */ /* 0x000fe400078e0006 */
[----:B------:R-:W-:-:S07]  /*0fd0*/  IMAD.MOV.U32 R37, RZ, RZ, R7 ;  /* 0x000000ffff257224 */ /* 0x000fce00078e0007 */
.L_x_24:
[----:B------:R-:W-:Y:S05]  /*0fe0*/  BSYNC.RECONVERGENT B1 ;  /* 0x0000000000017941 */ /* 0x000fea0003800200 */
.L_x_23:
[----:B------:R-:W-:Y:S01]  /*0ff0*/  DADD R16, -R26, R16 ;  /* 0x000000001a107229 */ /* 0x000fe20000000110 */
[----:B------:R-:W-:Y:S01]  /*1000*/  IMAD.MOV.U32 R10, RZ, RZ, 0x0 ;  /* 0x00000000ff0a7424 */ /* 0x000fe200078e00ff */
[----:B------:R-:W-:Y:S01]  /*1010*/  DADD R38, -R28, R38 ;  /* 0x000000001c267229 */ /* 0x000fe20000000126 */
[----:B------:R-:W-:Y:S01]  /*1020*/  MOV R11, 0x3fd80000 ;  /* 0x3fd80000000b7802 */ /* 0x000fe20000000f00 */
[----:B------:R-:W-:Y:S01]  /*1030*/  DADD R8, -R24, R18 ;  /* 0x0000000018087229 */ /* 0x000fe20000000112 */
[----:B------:R-:W-:Y:S03]  /*1040*/  BSSY.RECONVERGENT B1, `(.L_x_25) ;  /* 0x0000018000017945 */ /* 0x000fe60003800200 */
[----:B------:R-:W-:-:S08]  /*1050*/  DMUL R16, R16, R16 ;  /* 0x0000001010107228 */ /* 0x000fd00000000000 */
[----:B------:R-:W-:-:S08]  /*1060*/  DFMA R16, R38, R38, R16 ;  /* 0x000000262610722b */ /* 0x000fd00000000010 */
[----:B------:R-:W-:-:S06]  /*1070*/  DFMA R8, R8, R8, R16 ;  /* 0x000000080808722b */ /* 0x000fcc0000000010 */
        /* <DEDUP_REMOVED lines=15> */
[----:B------:R-:W-:Y:S01]  /*1170*/  MOV R4, 0x11a0 ;  /* 0x000011a000047802 */ /* 0x000fe20000000f00 */
[----:B------:R-:W-:-:S07]  /*1180*/  IMAD.MOV.U32 R22, RZ, RZ, R16 ;  /* 0x000000ffff167224 */ /* 0x000fce00078e0010 */
[----:B------:R-:W-:Y:S05]  /*1190*/  CALL.REL.NOINC `($__internal_1_$__cuda_sm20_dsqrt_rn_f64_mediumpath_v1) ;  /* 0x0000004000747944 */ /* 0x000fea0003c00000 */
[----:B------:R-:W-:Y:S01]  /*11a0*/  MOV R18, R6 ;  /* 0x0000000600127202 */ /* 0x000fe20000000f00 */
[----:B------:R-:W-:-:S07]  /*11b0*/  IMAD.MOV.U32 R19, RZ, RZ, R7 ;  /* 0x000000ffff137224 */ /* 0x000fce00078e0007 */
.L_x_26:
[----:B------:R-:W-:Y:S05]  /*11c0*/  BSYNC.RECONVERGENT B1 ;  /* 0x0000000000017941 */ /* 0x000fea0003800200 */
.L_x_25:
[----:B------:R-:W-:Y:S01]  /*11d0*/  DADD R18, R18, R36 ;  /* 0x0000000012127229 */ /* 0x000fe20000000024 */
[----:B------:R-:W-:Y:S01]  /*11e0*/  UMOV UR14, 0x704a9409 ;  /* 0x704a9409000e7882 */ /* 0x000fe20000000000 */
[----:B------:R-:W-:Y:S01]  /*11f0*/  UMOV UR15, 0x40c88b2f ;  /* 0x40c88b2f000f7882 */ /* 0x000fe20000000000 */
[----:B------:R-:W-:Y:S05]  /*1200*/  BSSY.RECONVERGENT B0, `(.L_x_27) ;  /* 0x000001d000007945 */ /* 0x000fea0003800200 */
[----:B------:R-:W-:-:S08]  /*1210*/  DMUL R18, R18, UR14 ;  /* 0x0000000e12127c28 */ /* 0x000fd00008000000 */
[----:B------:R-:W-:-:S14]  /*1220*/  DSETP.NEU.AND P0, PT, |R18|, +INF , PT ;  /* 0x7ff000001200742a */ /* 0x000fdc0003f0d200 */
[----:B------:R-:W-:Y:S05]  /*1230*/  @!P0 BRA `(.L_x_28) ;  /* 0x00000000005c8947 */ /* 0x000fea0003800000 */
        /* <DEDUP_REMOVED lines=17> */
[----:B------:R-:W-:Y:S01]  /*1350*/  MOV R20, 0x1380 ;  /* 0x0000138000147802 */ /* 0x000fe20000000f00 */
[----:B------:R-:W-:-:S07]  /*1360*/  IMAD.MOV.U32 R35, RZ, RZ, R19 ;  /* 0x000000ffff237224 */ /* 0x000fce00078e0013 */
[----:B------:R-:W-:Y:S05]  /*1370*/  CALL.REL.NOINC `($_Z8focus_ab7double3PKS_iS1_iPfS2_$__internal_trig_reduction_slowpathd) ;  /* 0x00000040009c7944 */ /* 0x000fea0003c00000 */
[----:B------:R-:W-:Y:S01]  /*1380*/  IMAD.MOV.U32 R36, RZ, RZ, R8 ;  /* 0x000000ffff247224 */ /* 0x000fe200078e0008 */
[----:B------:R-:W-:Y:S01]  /*1390*/  MOV R37, R9 ;  /* 0x0000000900257202 */ /* 0x000fe20000000f00 */
[----:B------:R-:W-:Y:S06]  /*13a0*/  BRA `(.L_x_29) ;  /* 0x0000000000087947 */ /* 0x000fec0003800000 */
.L_x_28:
[----:B------:R-:W-:Y:S01]  /*13b0*/  DMUL R36, RZ, R18 ;  /* 0x00000012ff247228 */ /* 0x000fe20000000000 */
[----:B------:R-:W-:-:S10]  /*13c0*/  IMAD.MOV.U32 R4, RZ, RZ, RZ ;  /* 0x000000ffff047224 */ /* 0x000fd400078e00ff */
.L_x_29:
[----:B------:R-:W-:Y:S05]  /*13d0*/  BSYNC.RECONVERGENT B0 ;  /* 0x0000000000007941 */ /* 0x000fea0003800200 */
.L_x_27:
[----:B------:R-:W0:Y:S01]  /*13e0*/  LDS.128 R16, [R5+0x30] ;  /* 0x0000300005107984 */ /* 0x000e220000000c00 */
[----:B------:R-:W-:Y:S01]  /*13f0*/  DMUL R20, R36, R36 ;  /* 0x0000002424147228 */ /* 0x000fe20000000000 */
[----:B------:R-:W-:Y:S02]  /*1400*/  IMAD.MOV.U32 R6, RZ, RZ, -0x3e107ad8 ;  /* 0xc1ef8528ff067424 */ /* 0x000fe400078e00ff */
[----:B------:R-:W-:Y:S01]  /*1410*/  HFMA2 R11, -RZ, RZ, 1.587890625, -1521 ;  /* 0x3e5ae5f1ff0b7431 */ /* 0x000fe200000001ff */
[----:B------:R-:W1:Y:S01]  /*1420*/  LDS.64 R38, [R5+0x40] ;  /* 0x0000400005267984 */ /* 0x000e620000000a00 */
[----:B------:R-:W-:Y:S01]  /*1430*/  IMAD.MOV.U32 R7, RZ, RZ, 0x3e21eea7 ;  /* 0x3e21eea7ff077424 */ /* 0x000fe200078e00ff */
[----:B------:R-:W-:Y:S01]  /*1440*/  UMOV UR14, 0x20fd8164 ;  /* 0x20fd8164000e7882 */ /* 0x000fe20000000000 */
[----:B------:R-:W-:Y:S01]  /*1450*/  UMOV UR15, 0x3da8ff83 ;  /* 0x3da8ff83000f7882 */ /* 0x000fe20000000000 */
[----:B------:R-:W-:Y:S01]  /*1460*/  IMAD.MOV.U32 R10, RZ, RZ, 0x2cb0d246 ;  /* 0x2cb0d246ff0a7424 */ /* 0x000fe200078e00ff */
[----:B------:R-:W-:Y:S01]  /*1470*/  UMOV UR16, 0x69ace392 ;  /* 0x69ace39200107882 */ /* 0x000fe20000000000 */
[----:B------:R-:W-:Y:S01]  /*1480*/  UMOV UR17, 0x3ec71de3 ;  /* 0x3ec71de300117882 */ /* 0x000fe20000000000 */
[C---:B------:R-:W-:Y:S01]  /*1490*/  DFMA R6, R20.reuse, -UR14, R6 ;  /* 0x8000000e14067c2b */ /* 0x040fe20008000006 */
[----:B------:R-:W-:Y:S01]  /*14a0*/  UMOV UR14, 0xf9785eba ;  /* 0xf9785eba000e7882 */ /* 0x000fe20000000000 */
[----:B------:R-:W-:Y:S01]  /*14b0*/  UMOV UR15, 0x3de5db65 ;  /* 0x3de5db65000f7882 */ /* 0x000fe20000000000 */
[----:B------:R-:W-:Y:S01]  /*14c0*/  IMAD.MOV.U32 R42, RZ, RZ, 0x0 ;  /* 0x00000000ff2a7424 */ /* 0x000fe200078e00ff */
[C---:B------:R-:W-:Y:S01]  /*14d0*/  DFMA R10, R20.reuse, UR14, -R10 ;  /* 0x0000000e140a7c2b */ /* 0x040fe2000800080a */
[----:B------:R-:W-:Y:S01]  /*14e0*/  UMOV UR14, 0x8e06e6d9 ;  /* 0x8e06e6d9000e7882 */ /* 0x000fe20000000000 */
[----:B------:R-:W-:Y:S01]  /*14f0*/  UMOV UR15, 0x3e927e4f ;  /* 0x3e927e4f000f7882 */ /* 0x000fe20000000000 */
[----:B------:R-:W-:Y:S01]  /*1500*/  IMAD.MOV.U32 R43, RZ, RZ, 0x3fd80000 ;  /* 0x3fd80000ff2b7424 */ /* 0x000fe200078e00ff */
[C---:B------:R-:W-:Y:S01]  /*1510*/  DFMA R6, R20.reuse, R6, -UR14 ;  /* 0x8000000e14067e2b */ /* 0x040fe20008000006 */
[----:B------:R-:W-:Y:S01]  /*1520*/  UMOV UR14, 0x19ddbce9 ;  /* 0x19ddbce9000e7882 */ /* 0x000fe20000000000 */
[----:B------:R-:W-:Y:S01]  /*1530*/  UMOV UR15, 0x3efa01a0 ;  /* 0x3efa01a0000f7882 */ /* 0x000fe20000000000 */
[C---:B------:R-:W-:Y:S01]  /*1540*/  LOP3.LUT P1, RZ, R4.reuse, 0x2, RZ, 0xc0, !PT ;  /* 0x0000000204ff7812 */ /* 0x040fe2000782c0ff */
[C---:B------:R-:W-:Y:S01]  /*1550*/  DFMA R10, R20.reuse, R10, UR16 ;  /* 0x00000010140a7e2b */ /* 0x040fe2000800000a */
[----:B------:R-:W-:Y:S01]  /*1560*/  UMOV UR16, 0x19db62a1 ;  /* 0x19db62a100107882 */ /* 0x000fe20000000000 */
[----:B------:R-:W-:Y:S01]  /*1570*/  UMOV UR17, 0x3f2a01a0 ;  /* 0x3f2a01a000117882 */ /* 0x000fe20000000000 */
[----:B------:R-:W-:Y:S01]  /*1580*/  LOP3.LUT R4, R4, 0x1, RZ, 0xc0, !PT ;  /* 0x0000000104047812 */ /* 0x000fe200078ec0ff */
[C---:B------:R-:W-:Y:S01]  /*1590*/  DFMA R6, R20.reuse, R6, UR14 ;  /* 0x0000000e14067e2b */ /* 0x040fe20008000006 */
[----:B------:R-:W-:Y:S01]  /*15a0*/  UMOV UR14, 0x16c15d47 ;  /* 0x16c15d47000e7882 */ /* 0x000fe20000000000 */
[----:B------:R-:W-:Y:S01]  /*15b0*/  UMOV UR15, 0x3f56c16c ;  /* 0x3f56c16c000f7882 */ /* 0x000fe20000000000 */
[----:B------:R-:W-:Y:S01]  /*15c0*/  ISETP.NE.U32.AND P0, PT, R4, 0x1, PT ;  /* 0x000000010400780c */ /* 0x000fe20003f05070 */
[C---:B------:R-:W-:Y:S01]  /*15d0*/  DFMA R10, R20.reuse, R10, -UR16 ;  /* 0x80000010140a7e2b */ /* 0x040fe2000800000a */
[----:B------:R-:W-:Y:S01]  /*15e0*/  UMOV UR16, 0x11110818 ;  /* 0x1111081800107882 */ /* 0x000fe20000000000 */
[----:B------:R-:W-:Y:S01]  /*15f0*/  UMOV UR17, 0x3f811111 ;  /* 0x3f81111100117882 */ /* 0x000fe20000000000 */
[----:B------:R-:W-:Y:S01]  /*1600*/  BSSY.RECONVERGENT B1, `(.L_x_30) ;  /* 0x0000034000017945 */ /* 0x000fe20003800200 */
[----:B------:R-:W-:Y:S01]  /*1610*/  DFMA R6, R20, R6, -UR14 ;  /* 0x8000000e14067e2b */ /* 0x000fe20008000006 */
[----:B------:R-:W-:Y:S01]  /*1620*/  UMOV UR14, 0x55555551 ;  /* 0x55555551000e7882 */ /* 0x000fe20000000000 */
[----:B------:R-:W-:-:S02]  /*1630*/  UMOV UR15, 0x3fa55555 ;  /* 0x3fa55555000f7882 */ /* 0x000fc40000000000 */
[----:B------:R-:W-:Y:S02]  /*1640*/  DFMA R10, R20, R10, UR16 ;  /* 0x00000010140a7e2b */ /* 0x000fe4000800000a */
[----:B0-----:R-:W-:Y:S02]  /*1650*/  DADD R8, R18, -UR6 ;  /* 0x8000000612087e29 */ /* 0x001fe40008000000 */
[----:B------:R-:W-:Y:S02]  /*1660*/  DADD R40, R16, -UR4 ;  /* 0x8000000410287e29 */ /* 0x000fe40008000000 */
[----:B------:R-:W-:Y:S01]  /*1670*/  DFMA R6, R20, R6, UR14 ;  /* 0x0000000e14067e2b */ /* 0x000fe20008000006 */
[----:B------:R-:W-:Y:S01]  /*1680*/  UMOV UR14, 0x55555554 ;  /* 0x55555554000e7882 */ /* 0x000fe20000000000 */
[----:B------:R-:W-:Y:S02]  /*1690*/  UMOV UR15, 0x3fc55555 ;  /* 0x3fc55555000f7882 */ /* 0x000fe40000000000 */
[----:B------:R-:W-:-:S02]  /*16a0*/  DMUL R8, R8, R8 ;  /* 0x0000000808087228 */ /* 0x000fc40000000000 */
[C---:B------:R-:W-:Y:S02]  /*16b0*/  DFMA R10, R20.reuse, R10, -UR14 ;  /* 0x8000000e140a7e2b */ /* 0x040fe4000800000a */
[----:B------:R-:W-:-:S04]  /*16c0*/  DFMA R6, R20, R6, -0.5 ;  /* 0xbfe000001406742b */ /* 0x000fc80000000006 */
[----:B------:R-:W-:Y:S02]  /*16d0*/  DFMA R8, R40, R40, R8 ;  /* 0x000000282808722b */ /* 0x000fe40000000008 */
[----:B-1----:R-:W-:Y:S02]  /*16e0*/  DADD R40, R38, -UR10 ;  /* 0x8000000a26287e29 */ /* 0x002fe40008000000 */
[C---:B------:R-:W-:Y:S02]  /*16f0*/  DFMA R10, R20.reuse, R10, RZ ;  /* 0x0000000a140a722b */ /* 0x040fe400000000ff */
[----:B------:R-:W-:-:S04]  /*1700*/  DFMA R6, R20, R6, 1 ;  /* 0x3ff000001406742b */ /* 0x000fc80000000006 */
[----:B------:R-:W-:Y:S02]  /*1710*/  DFMA R8, R40, R40, R8 ;  /* 0x000000282808722b */ /* 0x000fe40000000008 */
[----:B------:R-:W-:-:S04]  /*1720*/  DFMA R10, R10, R36, R36 ;  /* 0x000000240a0a722b */ /* 0x000fc80000000024 */
[----:B------:R-:W0:Y:S04]  /*1730*/  MUFU.RSQ64H R41, R9 ;  /* 0x0000000900297308 */ /* 0x000e280000001c00 */
[----:B------:R-:W-:Y:S02]  /*1740*/  VIADD R40, R9, 0xfcb00000 ;  /* 0xfcb0000009287836 */ /* 0x000fe40000000000 */
[----:B------:R-:W-:Y:S02]  /*1750*/  FSEL R45, R7, R11, !P0 ;  /* 0x0000000b072d7208 */ /* 0x000fe40004000000 */
[----:B------:R-:W-:Y:S02]  /*1760*/  LOP3.LUT R11, R11, 0x80000000, RZ, 0x3c, !PT ;  /* 0x800000000b0b7812 */ /* 0x000fe400078e3cff */
[----:B------:R-:W-:-:S02]  /*1770*/  FSEL R44, R6, R10, !P0 ;  /* 0x0000000a062c7208 */ /* 0x000fc40004000000 */
[----:B------:R-:W-:Y:S02]  /*1780*/  FSEL R11, R11, R7, !P0 ;  /* 0x000000070b0b7208 */ /* 0x000fe40004000000 */
[----:B------:R-:W-:Y:S02]  /*1790*/  FSEL R10, R10, R6, !P0 ;  /* 0x000000060a0a7208 */ /* 0x000fe40004000000 */
[----:B------:R-:W-:Y:S01]  /*17a0*/  @P1 LOP3.LUT R7, R11, 0x80000000, RZ, 0x3c, !PT ;  /* 0x800000000b071812 */ /* 0x000fe200078e3cff */
[----:B0-----:R-:W-:Y:S01]  /*17b0*/  DMUL R20, R40, R40 ;  /* 0x0000002828147228 */ /* 0x001fe20000000000 */
[----:B------:R-:W-:Y:S02]  /*17c0*/  ISETP.GE.U32.AND P0, PT, R40, 0x7ca00000, PT ;  /* 0x7ca000002800780c */ /* 0x000fe40003f06070 */
[----:B------:R-:W-:-:S04]  /*17d0*/  @P1 MOV R11, R7 ;  /* 0x00000007000b1202 */ /* 0x000fc80000000f00 */
[----:B------:R-:W0:Y:S01]  /*17e0*/  F2F.F32.F64 R4, R10 ;  /* 0x0000000a00047310 */ /* 0x000e220000301000 */
[----:B------:R-:W-:-:S08]  /*17f0*/  DFMA R20, R8, -R20, 1 ;  /* 0x3ff000000814742b */ /* 0x000fd00000000814 */
[----:B------:R-:W-:Y:S02]  /*1800*/  DFMA R42, R20, R42, 0.5 ;  /* 0x3fe00000142a742b */ /* 0x000fe4000000002a */
[----:B------:R-:W-:Y:S01]  /*1810*/  DMUL R20, R40, R20 ;  /* 0x0000001428147228 */ /* 0x000fe20000000000 */
[----:B0-----:R-:W-:-:S07]  /*1820*/  FADD R23, R23, R4 ;  /* 0x0000000417177221 */ /* 0x001fce0000000000 */
[----:B------:R-:W-:Y:S01]  /*1830*/  DFMA R42, R42, R20, R40 ;  /* 0x000000142a2a722b */ /* 0x000fe20000000028 */
[----:B------:R-:W-:-:S05]  /*1840*/  @P1 LOP3.LUT R21, R45, 0x80000000, RZ, 0x3c, !PT ;  /* 0x800000002d151812 */ /* 0x000fca00078e3cff */
[----:B------:R-:W-:Y:S02]  /*1850*/  @P1 IMAD.MOV.U32 R45, RZ, RZ, R21 ;  /* 0x000000ffff2d1224 */ /* 0x000fe400078e0015 */
[----:B------:R-:W-:Y:S02]  /*1860*/  DMUL R20, R8, R42 ;  /* 0x0000002a08147228 */ /* 0x000fe40000000000 */
[----:B------:R-:W-:Y:S02]  /*1870*/  VIADD R7, R43, 0xfff00000 ;  /* 0xfff000002b077836 */ /* 0x000fe40000000000 */
[----:B------:R-:W-:Y:S01]  /*1880*/  IMAD.MOV.U32 R6, RZ, RZ, R42 ;  /* 0x000000ffff067224 */ /* 0x000fe200078e002a */
[----:B------:R-:W0:Y:S03]  /*1890*/  F2F.F32.F64 R45, R44 ;  /* 0x0000002c002d7310 */ /* 0x000e260000301000 */
[----:B------:R-:W-:-:S08]  /*18a0*/  DFMA R10, R20, -R20, R8 ;  /* 0x80000014140a722b */ /* 0x000fd00000000008 */
[----:B------:R-:W-:Y:S01]  /*18b0*/  DFMA R36, R10, R6, R20 ;  /* 0x000000060a24722b */ /* 0x000fe20000000014 */
[----:B0-----:R-:W-:Y:S01]  /*18c0*/  FADD R34, R34, R45 ;  /* 0x0000002d22227221 */ /* 0x001fe20000000000 */
[----:B------:R-:W-:Y:S09]  /*18d0*/  @!P0 BRA `(.L_x_31) ;  /* 0x0000000000188947 */ /* 0x000ff20003800000 */
[----:B------:R-:W-:Y:S01]  /*18e0*/  IMAD.MOV.U32 R6, RZ, RZ, R42 ;  /* 0x000000ffff067224 */ /* 0x000fe200078e002a */
[----:B------:R-:W-:Y:S01]  /*18f0*/  MOV R4, 0x1920 ;  /* 0x0000192000047802 */ /* 0x000fe20000000f00 */
[----:B------:R-:W-:-:S07]  /*1900*/  IMAD.MOV.U32 R22, RZ, RZ, R40 ;  /* 0x000000ffff167224 */ /* 0x000fce00078e0028 */
[----:B------:R-:W-:Y:S05]  /*1910*/  CALL.REL.NOINC `($__internal_1_$__cuda_sm20_dsqrt_rn_f64_mediumpath_v1) ;  /* 0x0000003800947944 */ /* 0x000fea0003c00000 */
[----:B------:R-:W-:Y:S01]  /*1920*/  MOV R36, R6 ;  /* 0x0000000600247202 */ /* 0x000fe20000000f00 */
[----:B------:R-:W-:-:S07]  /*1930*/  IMAD.MOV.U32 R37, RZ, RZ, R7 ;  /* 0x000000ffff257224 */ /* 0x000fce00078e0007 */
.L_x_31:
[----:B------:R-:W-:Y:S05]  /*1940*/  BSYNC.RECONVERGENT B1 ;  /* 0x0000000000017941 */ /* 0x000fea0003800200 */
.L_x_30:
[----:B------:R-:W-:Y:S01]  /*1950*/  DADD R18, -R26, R18 ;  /* 0x000000001a127229 */ /* 0x000fe20000000112 */
[----:B------:R-:W-:Y:S01]  /*1960*/  IMAD.MOV.U32 R10, RZ, RZ, 0x0 ;  /* 0x00000000ff0a7424 */ /* 0x000fe200078e00ff */
[----:B------:R-:W-:Y:S01]  /*1970*/  DADD R16, -R28, R16 ;  /* 0x000000001c107229 */ /* 0x000fe20000000110 */
[----:B------:R-:W-:Y:S01]  /*1980*/  IMAD.MOV.U32 R11, RZ, RZ, 0x3fd80000 ;  /* 0x3fd80000ff0b7424 */ /* 0x000fe200078e00ff */
        /* <DEDUP_REMOVED lines=20> */
[----:B------:R-:W-:Y:S01]  /*1ad0*/  MOV R4, 0x1b00 ;  /* 0x00001b0000047802 */ /* 0x000fe20000000f00 */
[----:B------:R-:W-:-:S07]  /*1ae0*/  IMAD.MOV.U32 R22, RZ, RZ, R16 ;  /* 0x000000ffff167224 */ /* 0x000fce00078e0010 */
[----:B------:R-:W-:Y:S05]  /*1af0*/  CALL.REL.NOINC `($__internal_1_$__cuda_sm20_dsqrt_rn_f64_mediumpath_v1) ;  /* 0x00000038001c7944 */ /* 0x000fea0003c00000 */
[----:B------:R-:W-:Y:S01]  /*1b00*/  IMAD.MOV.U32 R18, RZ, RZ, R6 ;  /* 0x000000ffff127224 */ /* 0x000fe200078e0006 */
[----:B------:R-:W-:-:S07]  /*1b10*/  MOV R19, R7 ;  /* 0x0000000700137202 */ /* 0x000fce0000000f00 */
.L_x_33:
[----:B------:R-:W-:Y:S05]  /*1b20*/  BSYNC.RECONVERGENT B1 ;  /* 0x0000000000017941 */ /* 0x000fea0003800200 */
.L_x_32:
        /* <DEDUP_REMOVED lines=27> */
[----:B------:R-:W-:Y:S02]  /*1ce0*/  IMAD.MOV.U32 R36, RZ, RZ, R8 ;  /* 0x000000ffff247224 */ /* 0x000fe400078e0008 */
[----:B------:R-:W-:Y:S01]  /*1cf0*/  IMAD.MOV.U32 R37, RZ, RZ, R9 ;  /* 0x000000ffff257224 */ /* 0x000fe200078e0009 */
[----:B------:R-:W-:Y:S06]  /*1d00*/  BRA `(.L_x_36) ;  /* 0x0000000000087947 */ /* 0x000fec0003800000 */
.L_x_35:
[----:B------:R-:W-:Y:S01]  /*1d10*/  DMUL R36, RZ, R18 ;  /* 0x00000012ff247228 */ /* 0x000fe20000000000 */
[----:B------:R-:W-:-:S10]  /*1d20*/  MOV R4, RZ ;  /* 0x000000ff00047202 */ /* 0x000fd40000000f00 */
.L_x_36:
[----:B------:R-:W-:Y:S05]  /*1d30*/  BSYNC.RECONVERGENT B0 ;  /* 0x0000000000007941 */ /* 0x000fea0003800200 */
.L_x_34:
[----:B------:R-:W0:Y:S01]  /*1d40*/  LDS.128 R16, [R5+0x50] ;  /* 0x0000500005107984 */ /* 0x000e220000000c00 */
[----:B------:R-:W-:Y:S01]  /*1d50*/  DMUL R20, R36, R36 ;  /* 0x0000002424147228 */ /* 0x000fe20000000000 */
[----:B------:R-:W-:Y:S01]  /*1d60*/  IMAD.MOV.U32 R6, RZ, RZ, -0x3e107ad8 ;  /* 0xc1ef8528ff067424 */ /* 0x000fe200078e00ff */
[----:B------:R-:W-:Y:S01]  /*1d70*/  UMOV UR14, 0x20fd8164 ;  /* 0x20fd8164000e7882 */ /* 0x000fe20000000000 */
[----:B------:R-:W1:Y:S01]  /*1d80*/  LDS.64 R38, [R5+0x48] ;  /* 0x0000480005267984 */ /* 0x000e620000000a00 */
[----:B------:R-:W-:Y:S01]  /*1d90*/  IMAD.MOV.U32 R7, RZ, RZ, 0x3e21eea7 ;  /* 0x3e21eea7ff077424 */ /* 0x000fe200078e00ff */
[----:B------:R-:W-:Y:S01]  /*1da0*/  UMOV UR15, 0x3da8ff83 ;  /* 0x3da8ff83000f7882 */ /* 0x000fe20000000000 */
[----:B------:R-:W-:Y:S01]  /*1db0*/  IMAD.MOV.U32 R10, RZ, RZ, 0x2cb0d246 ;  /* 0x2cb0d246ff0a7424 */ /* 0x000fe200078e00ff */
[----:B------:R-:W-:Y:S01]  /*1dc0*/  UMOV UR16, 0x69ace392 ;  /* 0x69ace39200107882 */ /* 0x000fe20000000000 */
[----:B------:R-:W-:Y:S01]  /*1dd0*/  IMAD.MOV.U32 R11, RZ, RZ, 0x3e5ae5f1 ;  /* 0x3e5ae5f1ff0b7424 */ /* 0x000fe200078e00ff */
        /* <DEDUP_REMOVED lines=30> */
[----:B------:R-:W-:Y:S01]  /*1fc0*/  DFMA R6, R20, R6, UR14 ;  /* 0x0000000e14067e2b */ /* 0x000fe20008000006 */
[----:B------:R-:W-:Y:S01]  /*1fd0*/  UMOV UR14, 0x55555554 ;  /* 0x55555554000e7882 */ /* 0x000fe20000000000 */
[----:B-1----:R-:W-:Y:S01]  /*1fe0*/  DADD R40, R38, -UR4 ;  /* 0x8000000426287e29 */ /* 0x002fe20008000000 */
[----:B------:R-:W-:Y:S02]  /*1ff0*/  UMOV UR15, 0x3fc55555 ;  /* 0x3fc55555000f7882 */ /* 0x000fe40000000000 */
[----:B------:R-:W-:Y:S02]  /*2000*/  DFMA R10, R20, R10, -UR14 ;  /* 0x8000000e140a7e2b */ /* 0x000fe4000800000a */
[----:B------:R-:W-:-:S02]  /*2010*/  DMUL R8, R8, R8 ;  /* 0x0000000808087228 */ /* 0x000fc40000000000 */
[----:B------:R-:W-:-:S04]  /*2020*/  DFMA R6, R20, R6, -0.5 ;  /* 0xbfe000001406742b */ /* 0x000fc80000000006 */
[----:B------:R-:W-:Y:S02]  /*2030*/  DFMA R10, R20, R10, RZ ;  /* 0x0000000a140a722b */ /* 0x000fe400000000ff */
[----:B------:R-:W-:Y:S02]  /*2040*/  DFMA R8, R40, R40, R8 ;  /* 0x000000282808722b */ /* 0x000fe40000000008 */
[----:B------:R-:W-:Y:S02]  /*2050*/  DADD R40, R18, -UR10 ;  /* 0x8000000a12287e29 */ /* 0x000fe40008000000 */
[----:B------:R-:W-:Y:S02]  /*2060*/  DFMA R6, R20, R6, 1 ;  /* 0x3ff000001406742b */ /* 0x000fe40000000006 */
[----:B------:R-:W-:-:S04]  /*2070*/  DFMA R10, R10, R36, R36 ;  /* 0x000000240a0a722b */ /* 0x000fc80000000024 */
[----:B------:R-:W-:-:S06]  /*2080*/  DFMA R8, R40, R40, R8 ;  /* 0x000000282808722b */ /* 0x000fcc0000000008 */
[----:B------:R-:W0:Y:S01]  /*2090*/  MUFU.RSQ64H R41, R9 ;  /* 0x0000000900297308 */ /* 0x000e220000001c00 */
[----:B------:R-:W-:Y:S02]  /*20a0*/  FSEL R45, R7, R11, !P0 ;  /* 0x0000000b072d7208 */ /* 0x000fe40004000000 */
[----:B------:R-:W-:Y:S02]  /*20b0*/  LOP3.LUT R11, R11, 0x80000000, RZ, 0x3c, !PT ;  /* 0x800000000b0b7812 */ /* 0x000fe400078e3cff */
[----:B------:R-:W-:Y:S02]  /*20c0*/  IADD3 R40, PT, PT, R9, -0x3500000, RZ ;  /* 0xfcb0000009287810 */ /* 0x000fe40007ffe0ff */
[----:B------:R-:W-:Y:S02]  /*20d0*/  FSEL R11, R11, R7, !P0 ;  /* 0x000000070b0b7208 */ /* 0x000fe40004000000 */
[----:B------:R-:W-:Y:S02]  /*20e0*/  FSEL R44, R6, R10, !P0 ;  /* 0x0000000a062c7208 */ /* 0x000fe40004000000 */
[----:B------:R-:W-:-:S02]  /*20f0*/  @P1 LOP3.LUT R7, R11, 0x80000000, RZ, 0x3c, !PT ;  /* 0x800000000b071812 */ /* 0x000fc400078e3cff */
[----:B------:R-:W-:Y:S02]  /*2100*/  FSEL R10, R10, R6, !P0 ;  /* 0x000000060a0a7208 */ /* 0x000fe40004000000 */
[----:B------:R-:W-:Y:S01]  /*2110*/  ISETP.GE.U32.AND P0, PT, R40, 0x7ca00000, PT ;  /* 0x7ca000002800780c */ /* 0x000fe20003f06070 */
[----:B------:R-:W-:Y:S01]  /*2120*/  @P1 IMAD.MOV.U32 R11, RZ, RZ, R7 ;  /* 0x000000ffff0b1224 */ /* 0x000fe200078e0007 */
[----:B0-----:R-:W-:-:S03]  /*2130*/  DMUL R20, R40, R40 ;  /* 0x0000002828147228 */ /* 0x001fc60000000000 */
[----:B------:R-:W0:Y:S05]  /*2140*/  F2F.F32.F64 R4, R10 ;  /* 0x0000000a00047310 */ /* 0x000e2a0000301000 */
        /* <DEDUP_REMOVED lines=8> */
[----:B------:R-:W-:Y:S01]  /*21d0*/  IADD3 R7, PT, PT, R43, -0x100000, RZ ;  /* 0xfff000002b077810 */ /* 0x000fe20007ffe0ff */
[----:B------:R-:W-:Y:S01]  /*21e0*/  IMAD.MOV.U32 R6, RZ, RZ, R42 ;  /* 0x000000ffff067224 */ /* 0x000fe200078e002a */
[----:B------:R-:W0:Y:S04]  /*21f0*/  F2F.F32.F64 R45, R44 ;  /* 0x0000002c002d7310 */ /* 0x000e280000301000 */
        /* <DEDUP_REMOVED lines=8> */
[----:B------:R-:W-:Y:S01]  /*2280*/  IMAD.MOV.U32 R36, RZ, RZ, R6 ;  /* 0x000000ffff247224 */ /* 0x000fe200078e0006 */
[----:B------:R-:W-:-:S07]  /*2290*/  MOV R37, R7 ;  /* 0x0000000700257202 */ /* 0x000fce0000000f00 */
.L_x_38:
[----:B------:R-:W-:Y:S05]  /*22a0*/  BSYNC.RECONVERGENT B1 ;  /* 0x0000000000017941 */ /* 0x000fea0003800200 */
.L_x_37:
        /* <DEDUP_REMOVED lines=18> */
[----:B------:R-:W-:Y:S01]  /*23d0*/  VIADD R7, R39, 0xfff00000 ;  /* 0xfff0000027077836 */ /* 0x000fe20000000000 */
[----:B------:R-:W-:-:S05]  /*23e0*/  MOV R6, R38 ;  /* 0x0000002600067202 */ /* 0x000fca0000000f00 */
[----:B------:R-:W-:-:S08]  /*23f0*/  DFMA R10, R20, -R20, R8 ;  /* 0x80000014140a722b */ /* 0x000fd00000000008 */
[----:B------:R-:W-:Y:S01]  /*2400*/  DFMA R18, R10, R6, R20 ;  /* 0x000000060a12722b */ /* 0x000fe20000000014 */
[----:B------:R-:W-:Y:S10]  /*2410*/  @!P0 BRA `(.L_x_40) ;  /* 0x0000000000188947 */ /* 0x000ff40003800000 */
[----:B------:R-:W-:Y:S01]  /*2420*/  IMAD.MOV.U32 R6, RZ, RZ, R38 ;  /* 0x000000ffff067224 */ /* 0x000fe200078e0026 */
[----:B------:R-:W-:Y:S01]  /*2430*/  MOV R4, 0x2460 ;  /* 0x0000246000047802 */ /* 0x000fe20000000f00 */
[----:B------:R-:W-:-:S07]  /*2440*/  IMAD.MOV.U32 R22, RZ, RZ, R16 ;  /* 0x000000ffff167224 */ /* 0x000fce00078e0010 */
[----:B------:R-:W-:Y:S05]  /*2450*/  CALL.REL.NOINC `($__internal_1_$__cuda_sm20_dsqrt_rn_f64_mediumpath_v1) ;  /* 0x0000002c00c47944 */ /* 0x000fea0003c00000 */
[----:B------:R-:W-:Y:S02]  /*2460*/  IMAD.MOV.U32 R18, RZ, RZ, R6 ;  /* 0x000000ffff127224 */ /* 0x000fe400078e0006 */
[----:B------:R-:W-:-:S07]  /*2470*/  IMAD.MOV.U32 R19, RZ, RZ, R7 ;  /* 0x000000ffff137224 */ /* 0x000fce00078e0007 */
.L_x_40:
[----:B------:R-:W-:Y:S05]  /*2480*/  BSYNC.RECONVERGENT B1 ;  /* 0x0000000000017941 */ /* 0x000fea0003800200 */
.L_x_39:
        /* <DEDUP_REMOVED lines=23> */
[----:B------:R-:W-:Y:S01]  /*2600*/  MOV R8, R18 ;  /* 0x0000001200087202 */ /* 0x000fe20000000f00 */
[----:B------:R-:W-:Y:S01]  /*2610*/  IMAD.MOV.U32 R35, RZ, RZ, R19 ;  /* 0x000000ffff237224 */ /* 0x000fe200078e0013 */
[----:B------:R-:W-:-:S07]  /*2620*/  MOV R20, 0x2640 ;  /* 0x0000264000147802 */ /* 0x000fce0000000f00 */
[----:B------:R-:W-:Y:S05]  /*2630*/  CALL.REL.NOINC `($_Z8focus_ab7double3PKS_iS1_iPfS2_$__internal_trig_reduction_slowpathd) ;  /* 0x0000002c00ec7944 */ /* 0x000fea0003c00000 */
[----:B------:R-:W-:Y:S02]  /*2640*/  IMAD.MOV.U32 R36, RZ, RZ, R8 ;  /* 0x000000ffff247224 */ /* 0x000fe400078e0008 */
[----:B------:R-:W-:Y:S01]  /*2650*/  IMAD.MOV.U32 R37, RZ, RZ, R9 ;  /* 0x000000ffff257224 */ /* 0x000fe200078e0009 */
[----:B------:R-:W-:Y:S06]  /*2660*/  BRA `(.L_x_43) ;  /* 0x0000000000087947 */ /* 0x000fec0003800000 */
.L_x_42:
[----:B------:R-:W-:Y:S01]  /*2670*/  DMUL R36, RZ, R18 ;  /* 0x00000012ff247228 */ /* 0x000fe20000000000 */
[----:B------:R-:W-:-:S10]  /*2680*/  IMAD.MOV.U32 R4, RZ, RZ, RZ ;  /* 0x000000ffff047224 */ /* 0x000fd400078e00ff */
.L_x_43:
[----:B------:R-:W-:Y:S05]  /*2690*/  BSYNC.RECONVERGENT B0 ;  /* 0x0000000000007941 */ /* 0x000fea0003800200 */
.L_x_41:
[----:B------:R-:W0:Y:S01]  /*26a0*/  LDS.128 R16, [R5+0x60] ;  /* 0x0000600005107984 */ /* 0x000e220000000c00 */
[----:B------:R-:W-:Y:S01]  /*26b0*/  DMUL R20, R36, R36 ;  /* 0x0000002424147228 */ /* 0x000fe20000000000 */
[----:B------:R-:W-:Y:S01]  /*26c0*/  MOV R6, 0xc1ef8528 ;  /* 0xc1ef852800067802 */ /* 0x000fe20000000f00 */
[----:B------:R-:W-:Y:S01]  /*26d0*/  IMAD.MOV.U32 R7, RZ, RZ, 0x3e21eea7 ;  /* 0x3e21eea7ff077424 */ /* 0x000fe200078e00ff */
[----:B------:R-:W1:Y:S01]  /*26e0*/  LDS.64 R38, [R5+0x70] ;  /* 0x0000700005267984 */ /* 0x000e620000000a00 */
[----:B------:R-:W-:Y:S01]  /*26f0*/  UMOV UR14, 0x20fd8164 ;  /* 0x20fd8164000e7882 */ /* 0x000fe20000000000 */
[----:B------:R-:W-:Y:S01]  /*2700*/  UMOV UR15, 0x3da8ff83 ;  /* 0x3da8ff83000f7882 */ /* 0x000fe20000000000 */
[----:B------:R-:W-:Y:S01]  /*2710*/  IMAD.MOV.U32 R10, RZ, RZ, 0x2cb0d246 ;  /* 0x2cb0d246ff0a7424 */ /* 0x000fe200078e00ff */
[----:B------:R-:W-:Y:S01]  /*2720*/  UMOV UR16, 0x69ace392 ;  /* 0x69ace39200107882 */ /* 0x000fe20000000000 */
[----:B------:R-:W-:Y:S01]  /*2730*/  IMAD.MOV.U32 R11, RZ, RZ, 0x3e5ae5f1 ;  /* 0x3e5ae5f1ff0b7424 */ /* 0x000fe200078e00ff */
[C---:B------:R-:W-:Y:S01]  /*2740*/  DFMA R6, R20.reuse, -UR14, R6 ;  /* 0x8000000e14067c2b */ /* 0x040fe20008000006 */
[----:B------:R-:W-:Y:S01]  /*2750*/  UMOV UR14, 0xf9785eba ;  /* 0xf9785eba000e7882 */ /* 0x000fe20000000000 */
[----:B------:R-:W-:Y:S01]  /*2760*/  UMOV UR15, 0x3de5db65 ;  /* 0x3de5db65000f7882 */ /* 0x000fe20000000000 */
[----:B------:R-:W-:Y:S01]  /*2770*/  UMOV UR17, 0x3ec71de3 ;  /* 0x3ec71de300117882 */ /* 0x000fe20000000000 */
[----:B------:R-:W-:Y:S01]  /*2780*/  MOV R42, 0x0 ;  /* 0x00000000002a7802 */ /* 0x000fe20000000f00 */
        /* <DEDUP_REMOVED lines=47> */
[----:B------:R-:W-:-:S03]  /*2a80*/  ISETP.GE.U32.AND P0, PT, R40, 0x7ca00000, PT ;  /* 0x7ca000002800780c */ /* 0x000fc60003f06070 */
[----:B------:R-:W-:-:S04]  /*2a90*/  @P1 IMAD.MOV.U32 R11, RZ, RZ, R7 ;  /* 0x000000ffff0b1224 */ /* 0x000fc800078e0007 */
[----:B------:R-:W-:Y:S01]  /*2aa0*/  DFMA R20, R8, -R20, 1 ;  /* 0x3ff000000814742b */ /* 0x000fe20000000814 */
[----:B------:R-:W0:Y:S07]  /*2ab0*/  F2F.F32.F64 R4, R10 ;  /* 0x0000000a00047310 */ /* 0x000e2e0000301000 */
[----:B------:R-:W-:Y:S02]  /*2ac0*/  DFMA R42, R20, R42, 0.5 ;  /* 0x3fe00000142a742b */ /* 0x000fe4000000002a */
[----:B------:R-:W-:Y:S01]  /*2ad0*/  DMUL R20, R40, R20 ;  /* 0x0000001428147228 */ /* 0x000fe20000000000 */
[----:B0-----:R-:W-:-:S07]  /*2ae0*/  FADD R23, R23, R4 ;  /* 0x0000000417177221 */ /* 0x001fce0000000000 */
[----:B------:R-:W-:Y:S01]  /*2af0*/  DFMA R42, R42, R20, R40 ;  /* 0x000000142a2a722b */ /* 0x000fe20000000028 */
[----:B------:R-:W-:-:S05]  /*2b00*/  @P1 LOP3.LUT R21, R45, 0x80000000, RZ, 0x3c, !PT ;  /* 0x800000002d151812 */ /* 0x000fca00078e3cff */
[----:B------:R-:W-:Y:S02]  /*2b10*/  @P1 IMAD.MOV.U32 R45, RZ, RZ, R21 ;  /* 0x000000ffff2d1224 */ /* 0x000fe400078e0015 */
[----:B------:R-:W-:Y:S02]  /*2b20*/  DMUL R20, R8, R42 ;  /* 0x0000002a08147228 */ /* 0x000fe40000000000 */
[----:B------:R-:W-:Y:S01]  /*2b30*/  VIADD R7, R43, 0xfff00000 ;  /* 0xfff000002b077836 */ /* 0x000fe20000000000 */
[----:B------:R-:W-:Y:S01]  /*2b40*/  MOV R6, R42 ;  /* 0x0000002a00067202 */ /* 0x000fe20000000f00 */
        /* <DEDUP_REMOVED lines=9> */
[----:B------:R-:W-:Y:S02]  /*2be0*/  IMAD.MOV.U32 R36, RZ, RZ, R6 ;  /* 0x000000ffff247224 */ /* 0x000fe400078e0006 */
[----:B------:R-:W-:-:S07]  /*2bf0*/  IMAD.MOV.U32 R37, RZ, RZ, R7 ;  /* 0x000000ffff257224 */ /* 0x000fce00078e0007 */
.L_x_45:
[----:B------:R-:W-:Y:S05]  /*2c00*/  BSYNC.RECONVERGENT B1 ;  /* 0x0000000000017941 */ /* 0x000fea0003800200 */
.L_x_44:
        /* <DEDUP_REMOVED lines=10> */
[----:B------:R-:W-:-:S04]  /*2cb0*/  IADD3 R16, PT, PT, R9, -0x3500000, RZ ;  /* 0xfcb0000009107810 */ /* 0x000fc80007ffe0ff */
[----:B------:R-:W-:Y:S02]  /*2cc0*/  ISETP.GE.U32.AND P0, PT, R16, 0x7ca00000, PT ;  /* 0x7ca000001000780c */ /* 0x000fe40003f06070 */
        /* <DEDUP_REMOVED lines=11> */
[----:B------:R-:W-:Y:S01]  /*2d80*/  MOV R6, R38 ;  /* 0x0000002600067202 */ /* 0x000fe20000000f00 */
[----:B------:R-:W-:Y:S01]  /*2d90*/  IMAD.MOV.U32 R22, RZ, RZ, R16 ;  /* 0x000000ffff167224 */ /* 0x000fe200078e0010 */
[----:B------:R-:W-:-:S07]  /*2da0*/  MOV R4, 0x2dc0 ;  /* 0x00002dc000047802 */ /* 0x000fce0000000f00 */
[----:B------:R-:W-:Y:S05]  /*2db0*/  CALL.REL.NOINC `($__internal_1_$__cuda_sm20_dsqrt_rn_f64_mediumpath_v1) ;  /* 0x00000024006c7944 */ /* 0x000fea0003c00000 */
[----:B------:R-:W-:Y:S02]  /*2dc0*/  IMAD.MOV.U32 R18, RZ, RZ, R6 ;  /* 0x000000ffff127224 */ /* 0x000fe400078e0006 */
[----:B------:R-:W-:-:S07]  /*2dd0*/  IMAD.MOV.U32 R19, RZ, RZ, R7 ;  /* 0x000000ffff137224 */ /* 0x000fce00078e0007 */
.L_x_47:
[----:B------:R-:W-:Y:S05]  /*2de0*/  BSYNC.RECONVERGENT B1 ;  /* 0x0000000000017941 */ /* 0x000fea0003800200 */
.L_x_46:
        /* <DEDUP_REMOVED lines=24> */
[----:B------:R-:W-:Y:S02]  /*2f70*/  MOV R35, R19 ;  /* 0x0000001300237202 */ /* 0x000fe40000000f00 */
[----:B------:R-:W-:-:S07]  /*2f80*/  MOV R20, 0x2fa0 ;  /* 0x00002fa000147802 */ /* 0x000fce0000000f00 */
[----:B------:R-:W-:Y:S05]  /*2f90*/  CALL.REL.NOINC `($_Z8focus_ab7double3PKS_iS1_iPfS2_$__internal_trig_reduction_slowpathd) ;  /* 0x0000002400947944 */ /* 0x000fea0003c00000 */
[----:B------:R-:W-:Y:S02]  /*2fa0*/  IMAD.MOV.U32 R36, RZ, RZ, R8 ;  /* 0x000000ffff247224 */ /* 0x000fe400078e0008 */
[----:B------:R-:W-:Y:S01]  /*2fb0*/  IMAD.MOV.U32 R37, RZ, RZ, R9 ;  /* 0x000000ffff257224 */ /* 0x000fe200078e0009 */
[----:B------:R-:W-:Y:S06]  /*2fc0*/  BRA `(.L_x_50) ;  /* 0x0000000000087947 */ /* 0x000fec0003800000 */
.L_x_49:
[----:B------:R-:W-:Y:S01]  /*2fd0*/  DMUL R36, RZ, R18 ;  /* 0x00000012ff247228 */ /* 0x000fe20000000000 */
[----:B------:R-:W-:-:S10]  /*2fe0*/  IMAD.MOV.U32 R4, RZ, RZ, RZ ;  /* 0x000000ffff047224 */ /* 0x000fd400078e00ff */
.L_x_50:
[----:B------:R-:W-:Y:S05]  /*2ff0*/  BSYNC.RECONVERGENT B0 ;  /* 0x0000000000007941 */ /* 0x000fea0003800200 */
.L_x_48:
[----:B------:R-:W0:Y:S01]  /*3000*/  LDS.128 R16, [R5+0x80] ;  /* 0x0000800005107984 */ /* 0x000e220000000c00 */
[----:B------:R-:W-:Y:S01]  /*3010*/  DMUL R20, R36, R36 ;  /* 0x0000002424147228 */ /* 0x000fe20000000000 */
[----:B------:R-:W-:Y:S01]  /*3020*/  IMAD.MOV.U32 R6, RZ, RZ, -0x3e107ad8 ;  /* 0xc1ef8528ff067424 */ /* 0x000fe200078e00ff */
[----:B------:R-:W-:Y:S01]  /*3030*/  MOV R7, 0x3e21eea7 ;  /* 0x3e21eea700077802 */ /* 0x000fe20000000f00 */
        /* <DEDUP_REMOVED lines=10> */
[----:B------:R-:W-:Y:S01]  /*30e0*/  IMAD.MOV.U32 R42, RZ, RZ, 0x0 ;  /* 0x00000000ff2a7424 */ /* 0x000fe200078e00ff */
[C---:B------:R-:W-:Y:S01]  /*30f0*/  DFMA R10, R20.reuse, UR14, -R10 ;  /* 0x0000000e140a7c2b */ /* 0x040fe2000800080a */
[----:B------:R-:W-:Y:S01]  /*3100*/  UMOV UR14, 0x8e06e6d9 ;  /* 0x8e06e6d9000e7882 */ /* 0x000fe20000000000 */
[----:B------:R-:W-:Y:S01]  /*3110*/  UMOV UR15, 0x3e927e4f ;  /* 0x3e927e4f000f7882 */ /* 0x000fe20000000000 */
[----:B------:R-:W-:Y:S01]  /*3120*/  MOV R43, 0x3fd80000 ;  /* 0x3fd80000002b7802 */ /* 0x000fe20000000f00 */
        /* <DEDUP_REMOVED lines=36> */
[----:B------:R-:W-:Y:S01]  /*3370*/  LOP3.LUT R11, R11, 0x80000000, RZ, 0x3c, !PT ;  /* 0x800000000b0b7812 */ /* 0x000fe200078e3cff */
[----:B------:R-:W-:Y:S01]  /*3380*/  VIADD R40, R9, 0xfcb00000 ;  /* 0xfcb0000009287836 */ /* 0x000fe20000000000 */
[----:B------:R-:W-:Y:S02]  /*3390*/  FSEL R44, R6, R10, !P0 ;  /* 0x0000000a062c7208 */ /* 0x000fe40004000000 */
[----:B------:R-:W-:Y:S02]  /*33a0*/  FSEL R11, R11, R7, !P0 ;  /* 0x000000070b0b7208 */ /* 0x000fe40004000000 */
[----:B------:R-:W-:Y:S02]  /*33b0*/  FSEL R10, R10, R6, !P0 ;  /* 0x000000060a0a7208 */ /* 0x000fe40004000000 */
[----:B------:R-:W-:-:S02]  /*33c0*/  @P1 LOP3.LUT R7, R11, 0x80000000, RZ, 0x3c, !PT ;  /* 0x800000000b071812 */ /* 0x000fc400078e3cff */
[----:B------:R-:W-:-:S03]  /*33d0*/  ISETP.GE.U32.AND P0, PT, R40, 0x7ca00000, PT ;  /* 0x7ca000002800780c */ /* 0x000fc60003f06070 */
        /* <DEDUP_REMOVED lines=18> */
[----:B------:R-:W-:Y:S01]  /*3500*/  MOV R6, R42 ;  /* 0x0000002a00067202 */ /* 0x000fe20000000f00 */
[----:B------:R-:W-:Y:S01]  /*3510*/  IMAD.MOV.U32 R22, RZ, RZ, R40 ;  /* 0x000000ffff167224 */ /* 0x000fe200078e0028 */
[----:B------:R-:W-:-:S07]  /*3520*/  MOV R4, 0x3540 ;  /* 0x0000354000047802 */ /* 0x000fce0000000f00 */
[----:B------:R-:W-:Y:S05]  /*3530*/  CALL.REL.NOINC `($__internal_1_$__cuda_sm20_dsqrt_rn_f64_mediumpath_v1) ;  /* 0x0000001c008c7944 */ /* 0x000fea0003c00000 */
[----:B------:R-:W-:Y:S02]  /*3540*/  IMAD.MOV.U32 R36, RZ, RZ, R6 ;  /* 0x000000ffff247224 */ /* 0x000fe400078e0006 */
[----:B------:R-:W-:-:S07]  /*3550*/  IMAD.MOV.U32 R37, RZ, RZ, R7 ;  /* 0x000000ffff257224 */ /* 0x000fce00078e0007 */
.L_x_52:
[----:B------:R-:W-:Y:S05]  /*3560*/  BSYNC.RECONVERGENT B1 ;  /* 0x0000000000017941 */ /* 0x000fea0003800200 */
.L_x_51:
[----:B------:R-:W-:Y:S01]  /*3570*/  DADD R16, -R26, R16 ;  /* 0x000000001a107229 */ /* 0x000fe20000000110 */
[----:B------:R-:W-:Y:S01]  /*3580*/  MOV R10, 0x0 ;  /* 0x00000000000a7802 */ /* 0x000fe20000000f00 */
        /* <DEDUP_REMOVED lines=22> */
[----:B------:R-:W-:Y:S02]  /*36f0*/  MOV R22, R16 ;  /* 0x0000001000167202 */ /* 0x000fe40000000f00 */
[----:B------:R-:W-:-:S07]  /*3700*/  MOV R4, 0x3720 ;  /* 0x0000372000047802 */ /* 0x000fce0000000f00 */
[----:B------:R-:W-:Y:S05]  /*3710*/  CALL.REL.NOINC `($__internal_1_$__cuda_sm20_dsqrt_rn_f64_mediumpath_v1) ;  /* 0x0000001c00147944 */ /* 0x000fea0003c00000 */
[----:B------:R-:W-:Y:S02]  /*3720*/  IMAD.MOV.U32 R18, RZ, RZ, R6 ;  /* 0x000000ffff127224 */ /* 0x000fe400078e0006 */
[----:B------:R-:W-:-:S07]  /*3730*/  IMAD.MOV.U32 R19, RZ, RZ, R7 ;  /* 0x000000ffff137224 */ /* 0x000fce00078e0007 */
.L_x_54:
[----:B------:R-:W-:Y:S05]  /*3740*/  BSYNC.RECONVERGENT B1 ;  /* 0x0000000000017941 */ /* 0x000fea0003800200 */
.L_x_53:
        /* <DEDUP_REMOVED lines=27> */
[----:B------:R-:W-:Y:S01]  /*3900*/  MOV R36, R8 ;  /* 0x0000000800247202 */ /* 0x000fe20000000f00 */
[----:B------:R-:W-:Y:S01]  /*3910*/  IMAD.MOV.U32 R37, RZ, RZ, R9 ;  /* 0x000000ffff257224 */ /* 0x000fe200078e0009 */
[----:B------:R-:W-:Y:S06]  /*3920*/  BRA `(.L_x_57) ;  /* 0x0000000000087947 */ /* 0x000fec0003800000 */
.L_x_56:
[----:B------:R-:W-:Y:S01]  /*3930*/  DMUL R36, RZ, R18 ;  /* 0x00000012ff247228 */ /* 0x000fe20000000000 */
[----:B------:R-:W-:-:S10]  /*3940*/  IMAD.MOV.U32 R4, RZ, RZ, RZ ;  /* 0x000000ffff047224 */ /* 0x000fd400078e00ff */
.L_x_57:
[----:B------:R-:W-:Y:S05]  /*3950*/  BSYNC.RECONVERGENT B0 ;  /* 0x0000000000007941 */ /* 0x000fea0003800200 */
.L_x_55:
[----:B------:R-:W0:Y:S01]  /*3960*/  LDS.128 R16, [R5+0x90] ;  /* 0x0000900005107984 */ /* 0x000e220000000c00 */
[----:B------:R-:W-:Y:S01]  /*3970*/  DMUL R20, R36, R36 ;  /* 0x0000002424147228 */ /* 0x000fe20000000000 */
[----:B------:R-:W-:Y:S02]  /*3980*/  IMAD.MOV.U32 R6, RZ, RZ, -0x3e107ad8 ;  /* 0xc1ef8528ff067424 */ /* 0x000fe400078e00ff */
[----:B------:R-:W-:Y:S01]  /*3990*/  HFMA2 R10, -RZ, RZ, 0.0732421875, -50.1875 ;  /* 0x2cb0d246ff0a7431 */ /* 0x000fe200000001ff */
        /* <DEDUP_REMOVED lines=10> */
[C---:B------:R-:W-:Y:S01]  /*3a40*/  LOP3.LUT P1, RZ, R4.reuse, 0x2, RZ, 0xc0, !PT ;  /* 0x0000000204ff7812 */ /* 0x040fe2000782c0ff */
[C---:B------:R-:W-:Y:S01]  /*3a50*/  DFMA R10, R20.reuse, UR14, -R10 ;  /* 0x0000000e140a7c2b */ /* 0x040fe2000800080a */
[----:B------:R-:W-:Y:S01]  /*3a60*/  UMOV UR14, 0x8e06e6d9 ;  /* 0x8e06e6d9000e7882 */ /* 0x000fe20000000000 */
[----:B------:R-:W-:Y:S01]  /*3a70*/  UMOV UR15, 0x3e927e4f ;  /* 0x3e927e4f000f7882 */ /* 0x000fe20000000000 */
[----:B------:R-:W-:Y:S01]  /*3a80*/  IMAD.MOV.U32 R42, RZ, RZ, 0x0 ;  /* 0x00000000ff2a7424 */ /* 0x000fe200078e00ff */
[C---:B------:R-:W-:Y:S01]  /*3a90*/  DFMA R6, R20.reuse, R6, -UR14 ;  /* 0x8000000e14067e2b */ /* 0x040fe20008000006 */
[----:B------:R-:W-:Y:S01]  /*3aa0*/  UMOV UR14, 0x19ddbce9 ;  /* 0x19ddbce9000e7882 */ /* 0x000fe20000000000 */
[----:B------:R-:W-:Y:S01]  /*3ab0*/  UMOV UR15, 0x3efa01a0 ;  /* 0x3efa01a0000f7882 */ /* 0x000fe20000000000 */
[----:B------:R-:W-:Y:S01]  /*3ac0*/  IMAD.MOV.U32 R43, RZ, RZ, 0x3fd80000 ;  /* 0x3fd80000ff2b7424 */ /* 0x000fe200078e00ff */
        /* <DEDUP_REMOVED lines=47> */
[----:B------:R-:W-:-:S04]  /*3dc0*/  @P1 LOP3.LUT R21, R45, 0x80000000, RZ, 0x3c, !PT ;  /* 0x800000002d151812 */ /* 0x000fc800078e3cff */
[----:B------:R-:W-:-:S03]  /*3dd0*/  @P1 MOV R45, R21 ;  /* 0x00000015002d1202 */ /* 0x000fc60000000f00 */
[----:B------:R-:W-:Y:S02]  /*3de0*/  DMUL R20, R8, R42 ;  /* 0x0000002a08147228 */ /* 0x000fe40000000000 */
[----:B------:R-:W-:Y:S01]  /*3df0*/  VIADD R7, R43, 0xfff00000 ;  /* 0xfff000002b077836 */ /* 0x000fe20000000000 */
[----:B------:R-:W0:Y:S01]  /*3e00*/  F2F.F32.F64 R45, R44 ;  /* 0x0000002c002d7310 */ /* 0x000e220000301000 */
[----:B------:R-:W-:-:S04]  /*3e10*/  IMAD.MOV.U32 R6, RZ, RZ, R42 ;  /* 0x000000ffff067224 */ /* 0x000fc800078e002a */
[----:B------:R-:W-:-:S08]  /*3e20*/  DFMA R10, R20, -R20, R8 ;  /* 0x80000014140a722b */ /* 0x000fd00000000008 */
[----:B------:R-:W-:Y:S01]  /*3e30*/  DFMA R36, R10, R6, R20 ;  /* 0x000000060a24722b */ /* 0x000fe20000000014 */
[----:B0-----:R-:W-:Y:S01]  /*3e40*/  FADD R34, R34, R45 ;  /* 0x0000002d22227221 */ /* 0x001fe20000000000 */
[----:B------:R-:W-:Y:S09]  /*3e50*/  @!P0 BRA `(.L_x_59) ;  /* 0x0000000000188947 */ /* 0x000ff20003800000 */
[----:B------:R-:W-:Y:S01]  /*3e60*/  IMAD.MOV.U32 R6, RZ, RZ, R42 ;  /* 0x000000ffff067224 */ /* 0x000fe200078e002a */
[----:B------:R-:W-:Y:S02]  /*3e70*/  MOV R22, R40 ;  /* 0x0000002800167202 */ /* 0x000fe40000000f00 */
[----:B------:R-:W-:-:S07]  /*3e80*/  MOV R4, 0x3ea0 ;  /* 0x00003ea000047802 */ /* 0x000fce0000000f00 */
[----:B------:R-:W-:Y:S05]  /*3e90*/  CALL.REL.NOINC `($__internal_1_$__cuda_sm20_dsqrt_rn_f64_mediumpath_v1) ;  /* 0x0000001400347944 */ /* 0x000fea0003c00000 */
[----:B------:R-:W-:Y:S02]  /*3ea0*/  IMAD.MOV.U32 R36, RZ, RZ, R6 ;  /* 0x000000ffff247224 */ /* 0x000fe400078e0006 */
[----:B------:R-:W-:-:S07]  /*3eb0*/  IMAD.MOV.U32 R37, RZ, RZ, R7 ;  /* 0x000000ffff257224 */ /* 0x000fce00078e0007 */
.L_x_59:
[----:B------:R-:W-:Y:S05]  /*3ec0*/  BSYNC.RECONVERGENT B1 ;  /* 0x0000000000017941 */ /* 0x000fea0003800200 */
.L_x_58:
        /* <DEDUP_REMOVED lines=29> */
.L_x_61:
[----:B------:R-:W-:Y:S05]  /*40a0*/  BSYNC.RECONVERGENT B1 ;  /* 0x0000000000017941 */ /* 0x000fea0003800200 */
.L_x_60:
        /* <DEDUP_REMOVED lines=30> */
.L_x_63:
[----:B------:R-:W-:Y:S01]  /*4290*/  DMUL R36, RZ, R18 ;  /* 0x00000012ff247228 */ /* 0x000fe20000000000 */
[----:B------:R-:W-:-:S10]  /*42a0*/  IMAD.MOV.U32 R4, RZ, RZ, RZ ;  /* 0x000000ffff047224 */ /* 0x000fd400078e00ff */
.L_x_64:
[----:B------:R-:W-:Y:S05]  /*42b0*/  BSYNC.RECONVERGENT B0 ;  /* 0x0000000000007941 */ /* 0x000fea0003800200 */
.L_x_62:
        /* <DEDUP_REMOVED lines=61> */
[----:B------:R-:W-:Y:S02]  /*4690*/  ISETP.GE.U32.AND P0, PT, R40, 0x7ca00000, PT ;  /* 0x7ca000002800780c */ /* 0x000fe40003f06070 */
[----:B------:R-:W-:Y:S01]  /*46a0*/  @P1 MOV R11, R7 ;  /* 0x00000007000b1202 */ /* 0x000fe20000000f00 */
[----:B0-----:R-:W-:-:S03]  /*46b0*/  DMUL R20, R40, R40 ;  /* 0x0000002828147228 */ /* 0x001fc60000000000 */
[----:B------:R-:W0:Y:S05]  /*46c0*/  F2F.F32.F64 R4, R10 ;  /* 0x0000000a00047310 */ /* 0x000e2a0000301000 */
[----:B------:R-:W-:-:S08]  /*46d0*/  DFMA R20, R8, -R20, 1 ;  /* 0x3ff000000814742b */ /* 0x000fd00000000814 */
[----:B------:R-:W-:Y:S01]  /*46e0*/  DFMA R42, R20, R42, 0.5 ;  /* 0x3fe00000142a742b */ /* 0x000fe2000000002a */
[----:B0-----:R-:W-:Y:S01]  /*46f0*/  FADD R23, R23, R4 ;  /* 0x0000000417177221 */ /* 0x001fe20000000000 */
[----:B------:R-:W-:-:S08]  /*4700*/  DMUL R20, R40, R20 ;  /* 0x0000001428147228 */ /* 0x000fd00000000000 */
        /* <DEDUP_REMOVED lines=17> */
.L_x_66:
[----:B------:R-:W-:Y:S05]  /*4820*/  BSYNC.RECONVERGENT B1 ;  /* 0x0000000000017941 */ /* 0x000fea0003800200 */
.L_x_65:
        /* <DEDUP_REMOVED lines=24> */
[----:B------:R-:W-:Y:S01]  /*49b0*/  MOV R22, R16 ;  /* 0x0000001000167202 */ /* 0x000fe20000000f00 */
[----:B------:R-:W-:Y:S01]  /*49c0*/  IMAD.MOV.U32 R10, RZ, RZ, R24 ;  /* 0x000000ffff0a7224 */ /* 0x000fe200078e0018 */
[----:B------:R-:W-:Y:S01]  /*49d0*/  MOV R4, 0x4a00 ;  /* 0x00004a0000047802 */ /* 0x000fe20000000f00 */
[----:B------:R-:W-:-:S07]  /*49e0*/  IMAD.MOV.U32 R11, RZ, RZ, R25 ;  /* 0x000000ffff0b7224 */ /* 0x000fce00078e0019 */
[----:B------:R-:W-:Y:S05]  /*49f0*/  CALL.REL.NOINC `($__internal_1_$__cuda_sm20_dsqrt_rn_f64_mediumpath_v1) ;  /* 0x00000008005c7944 */ /* 0x000fea0003c00000 */
[----:B------:R-:W-:Y:S02]  /*4a00*/  IMAD.MOV.U32 R10, RZ, RZ, R6 ;  /* 0x000000ffff0a7224 */ /* 0x000fe400078e0006 */
[----:B------:R-:W-:-:S07]  /*4a10*/  IMAD.MOV.U32 R11, RZ, RZ, R7 ;  /* 0x000000ffff0b7224 */ /* 0x000fce00078e0007 */
.L_x_68:
[----:B------:R-:W-:Y:S05]  /*4a20*/  BSYNC.RECONVERGENT B1 ;  /* 0x0000000000017941 */ /* 0x000fea0003800200 */
.L_x_67:
        /* <DEDUP_REMOVED lines=23> */
[----:B------:R-:W-:Y:S01]  /*4ba0*/  BSSY.RECONVERGENT B1, `(.L_x_72) ;  /* 0x0000005000017945 */ /* 0x000fe20003800200 */
[----:B------:R-:W-:Y:S01]  /*4bb0*/  IMAD.MOV.U32 R8, RZ, RZ, R16 ;  /* 0x000000ffff087224 */ /* 0x000fe200078e0010 */
[----:B------:R-:W-:Y:S01]  /*4bc0*/  MOV R20, 0x4bf0 ;  /* 0x00004bf000147802 */ /* 0x000fe20000000f00 */
[----:B------:R-:W-:-:S07]  /*4bd0*/  IMAD.MOV.U32 R35, RZ, RZ, R17 ;  /* 0x000000ffff237224 */ /* 0x000fce00078e0011 */
[----:B------:R-:W-:Y:S05]  /*4be0*/  CALL.REL.NOINC `($_Z8focus_ab7double3PKS_iS1_iPfS2_$__internal_trig_reduction_slowpathd) ;  /* 0x0000000800807944 */ /* 0x000fea0003c00000 */
[----:B------:R-:W-:Y:S05]  /*4bf0*/  BSYNC.RECONVERGENT B1 ;  /* 0x0000000000017941 */ /* 0x000fea0003800200 */
.L_x_72:
[----:B------:R-:W-:Y:S05]  /*4c00*/  BRA `(.L_x_71) ;  /* 0x0000000000087947 */ /* 0x000fea0003800000 */
.L_x_70:
[----:B------:R-:W-:Y:S01]  /*4c10*/  DMUL R8, RZ, R16 ;  /* 0x00000010ff087228 */ /* 0x000fe20000000000 */
[----:B------:R-:W-:-:S10]  /*4c20*/  MOV R4, RZ ;  /* 0x000000ff00047202 */ /* 0x000fd40000000f00 */
.L_x_71:
[----:B------:R-:W-:Y:S05]  /*4c30*/  BSYNC.RECONVERGENT B0 ;  /* 0x0000000000007941 */ /* 0x000fea0003800200 */
.L_x_69:
[----:B------:R-:W-:Y:S01]  /*4c40*/  DMUL R6, R8, R8 ;  /* 0x0000000808067228 */ /* 0x000fe20000000000 */
[----:B------:R-:W-:Y:S01]  /*4c50*/  IMAD.MOV.U32 R16, RZ, RZ, 0x2cb0d246 ;  /* 0x2cb0d246ff107424 */ /* 0x000fe200078e00ff */
[----:B------:R-:W-:Y:S01]  /*4c60*/  UMOV UR16, 0xf9785eba ;  /* 0xf9785eba00107882 */ /* 0x000fe20000000000 */
[----:B------:R-:W-:Y:S01]  /*4c70*/  IMAD.MOV.U32 R17, RZ, RZ, 0x3e5ae5f1 ;  /* 0x3e5ae5f1ff117424 */ /* 0x000fe200078e00ff */
[----:B------:R-:W-:Y:S01]  /*4c80*/  UMOV UR17, 0x3de5db65 ;  /* 0x3de5db6500117882 */ /* 0x000fe20000000000 */
[----:B------:R-:W-:Y:S01]  /*4c90*/  IMAD.MOV.U32 R10, RZ, RZ, -0x3e107ad8 ;  /* 0xc1ef8528ff0a7424 */ /* 0x000fe200078e00ff */
[----:B------:R-:W-:Y:S01]  /*4ca0*/  UMOV UR14, 0x20fd8164 ;  /* 0x20fd8164000e7882 */ /* 0x000fe20000000000 */
[----:B------:R-:W-:Y:S01]  /*4cb0*/  IMAD.MOV.U32 R11, RZ, RZ, 0x3e21eea7 ;  /* 0x3e21eea7ff0b7424 */ /* 0x000fe200078e00ff */
[----:B------:R-:W-:Y:S01]  /*4cc0*/  UMOV UR15, 0x3da8ff83 ;  /* 0x3da8ff83000f7882 */ /* 0x000fe20000000000 */
[C---:B------:R-:W-:Y:S01]  /*4cd0*/  DFMA R16, R6.reuse, UR16, -R16 ;  /* 0x0000001006107c2b */ /* 0x040fe20008000810 */
[----:B------:R-:W-:Y:S01]  /*4ce0*/  UMOV UR16, 0x69ace392 ;  /* 0x69ace39200107882 */ /* 0x000fe20000000000 */
[----:B------:R-:W-:Y:S01]  /*4cf0*/  UMOV UR17, 0x3ec71de3 ;  /* 0x3ec71de300117882 */ /* 0x000fe20000000000 */
[----:B------:R-:W-:Y:S01]  /*4d00*/  LOP3.LUT P1, RZ, R4, 0x2, RZ, 0xc0, !PT ;  /* 0x0000000204ff7812 */ /* 0x000fe2000782c0ff */
[C---:B------:R-:W-:Y:S01]  /*4d10*/  DFMA R10, R6.reuse, -UR14, R10 ;  /* 0x8000000e060a7c2b */ /* 0x040fe2000800000a */
[----:B------:R-:W-:Y:S01]  /*4d20*/  UMOV UR14, 0x8e06e6d9 ;  /* 0x8e06e6d9000e7882 */ /* 0x000fe20000000000 */
[----:B------:R-:W-:Y:S01]  /*4d30*/  UMOV UR15, 0x3e927e4f ;  /* 0x3e927e4f000f7882 */ /* 0x000fe20000000000 */
[----:B------:R-:W-:Y:S01]  /*4d40*/  UIADD3 UR12, UPT, UPT, UR12, 0x18, URZ ;  /* 0x000000180c0c7890 */ /* 0x000fe2000fffe0ff */
[C---:B------:R-:W-:Y:S01]  /*4d50*/  DFMA R16, R6.reuse, R16, UR16 ;  /* 0x0000001006107e2b */ /* 0x040fe20008000010 */
[----:B------:R-:W-:Y:S01]  /*4d60*/  UMOV UR16, 0x19db62a1 ;  /* 0x19db62a100107882 */ /* 0x000fe20000000000 */
[----:B------:R-:W-:Y:S01]  /*4d70*/  UMOV UR17, 0x3f2a01a0 ;  /* 0x3f2a01a000117882 */ /* 0x000fe20000000000 */
[----:B------:R-:W-:Y:S01]  /*4d80*/  UISETP.NE.AND UP0, UPT, UR12, 0xc8, UPT ;  /* 0x000000c80c00788c */ /* 0x000fe2000bf05270 */
[C---:B------:R-:W-:Y:S01]  /*4d90*/  DFMA R10, R6.reuse, R10, -UR14 ;  /* 0x8000000e060a7e2b */ /* 0x040fe2000800000a */
[----:B------:R-:W-:Y:S01]  /*4da0*/  UMOV UR14, 0x19ddbce9 ;  /* 0x19ddbce9000e7882 */ /* 0x000fe20000000000 */
[----:B------:R-:W-:Y:S01]  /*4db0*/  UMOV UR15, 0x3efa01a0 ;  /* 0x3efa01a0000f7882 */ /* 0x000fe20000000000 */
[----:B------:R-:W-:Y:S01]  /*4dc0*/  VIADD R3, R3, 0x18 ;  /* 0x0000001803037836 */ /* 0x000fe20000000000 */
[----:B------:R-:W-:Y:S01]  /*4dd0*/  DFMA R16, R6, R16, -UR16 ;  /* 0x8000001006107e2b */ /* 0x000fe20008000010 */
[----:B------:R-:W-:Y:S01]  /*4de0*/  UMOV UR16, 0x11110818 ;  /* 0x1111081800107882 */ /* 0x000fe20000000000 */
[----:B------:R-:W-:-:S02]  /*4df0*/  UMOV UR17, 0x3f811111 ;  /* 0x3f81111100117882 */ /* 0x000fc40000000000 */
[C---:B------:R-:W-:Y:S01]  /*4e00*/  DFMA R10, R6.reuse, R10, UR14 ;  /* 0x0000000e060a7e2b */ /* 0x040fe2000800000a */
[----:B------:R-:W-:Y:S01]  /*4e10*/  UMOV UR14, 0x16c15d47 ;  /* 0x16c15d47000e7882 */ /* 0x000fe20000000000 */
[----:B------:R-:W-:Y:S02]  /*4e20*/  UMOV UR15, 0x3f56c16c ;  /* 0x3f56c16c000f7882 */ /* 0x000fe40000000000 */
[C---:B------:R-:W-:Y:S01]  /*4e30*/  DFMA R16, R6.reuse, R16, UR16 ;  /* 0x0000001006107e2b */ /* 0x040fe20008000010 */
[----:B------:R-:W-:Y:S01]  /*4e40*/  UMOV UR16, 0x55555554 ;  /* 0x5555555400107882 */ /* 0x000fe20000000000 */
[----:B------:R-:W-:Y:S02]  /*4e50*/  UMOV UR17, 0x3fc55555 ;  /* 0x3fc5555500117882 */ /* 0x000fe40000000000 */
[----:B------:R-:W-:Y:S01]  /*4e60*/  DFMA R10, R6, R10, -UR14 ;  /* 0x8000000e060a7e2b */ /* 0x000fe2000800000a */
[----:B------:R-:W-:Y:S01]  /*4e70*/  UMOV UR14, 0x55555551 ;  /* 0x55555551000e7882 */ /* 0x000fe20000000000 */
[----:B------:R-:W-:-:S02]  /*4e80*/  UMOV UR15, 0x3fa55555 ;  /* 0x3fa55555000f7882 */ /* 0x000fc40000000000 */
[----:B------:R-:W-:-:S04]  /*4e90*/  DFMA R16, R6, R16, -UR16 ;  /* 0x8000001006107e2b */ /* 0x000fc80008000010 */
[----:B------:R-:W-:-:S04]  /*4ea0*/  DFMA R10, R6, R10, UR14 ;  /* 0x0000000e060a7e2b */ /* 0x000fc8000800000a */
[----:B------:R-:W-:-:S04]  /*4eb0*/  DFMA R16, R6, R16, RZ ;  /* 0x000000100610722b */ /* 0x000fc800000000ff */
[----:B------:R-:W-:-:S04]  /*4ec0*/  DFMA R10, R6, R10, -0.5 ;  /* 0xbfe00000060a742b */ /* 0x000fc8000000000a */
[----:B------:R-:W-:-:S04]  /*4ed0*/  DFMA R16, R16, R8, R8 ;  /* 0x000000081010722b */ /* 0x000fc80000000008 */
[----:B------:R-:W-:Y:S01]  /*4ee0*/  DFMA R10, R6, R10, 1 ;  /* 0x3ff00000060a742b */ /* 0x000fe2000000000a */
[----:B------:R-:W-:-:S04]  /*4ef0*/  LOP3.LUT R6, R4, 0x1, RZ, 0xc0, !PT ;  /* 0x0000000104067812 */ /* 0x000fc800078ec0ff */
[----:B------:R-:W-:Y:S02]  /*4f00*/  ISETP.NE.U32.AND P0, PT, R6, 0x1, PT ;  /* 0x000000010600780c */ /* 0x000fe40003f05070 */
[----:B------:R-:W-:-:S03]  /*4f10*/  LOP3.LUT R9, R17, 0x80000000, RZ, 0x3c, !PT ;  /* 0x8000000011097812 */ /* 0x000fc600078e3cff */
[----:B------:R-:W-:Y:S02]  /*4f20*/  FSEL R7, R11, R17, !P0 ;  /* 0x000000110b077208 */ /* 0x000fe40004000000 */
[----:B------:R-:W-:Y:S02]  /*4f30*/  FSEL R17, R9, R11, !P0 ;  /* 0x0000000b09117208 */ /* 0x000fe40004000000 */
[----:B------:R-:W-:Y:S02]  /*4f40*/  @P1 LOP3.LUT R19, R7, 0x80000000, RZ, 0x3c, !PT ;  /* 0x8000000007131812 */ /* 0x000fe400078e3cff */
[----:B------:R-:W-:Y:S02]  /*4f50*/  @P1 LOP3.LUT R9, R17, 0x80000000, RZ, 0x3c, !PT ;  /* 0x8000000011091812 */ /* 0x000fe400078e3cff */
[----:B------:R-:W-:Y:S02]  /*4f60*/  FSEL R6, R10, R16, !P0 ;  /* 0x000000100a067208 */ /* 0x000fe40004000000 */
[----:B------:R-:W-:Y:S01]  /*4f70*/  FSEL R16, R16, R10, !P0 ;  /* 0x0000000a10107208 */ /* 0x000fe20004000000 */
[----:B------:R-:W-:Y:S01]  /*4f80*/  @P1 IMAD.MOV.U32 R17, RZ, RZ, R9 ;  /* 0x000000ffff111224 */ /* 0x000fe200078e0009 */
[----:B------:R-:W-:-:S04]  /*4f90*/  @P1 MOV R7, R19 ;  /* 0x0000001300071202 */ /* 0x000fc80000000f00 */
[----:B------:R-:W0:Y:S08]  /*4fa0*/  F2F.F32.F64 R16, R16 ;  /* 0x0000001000107310 */ /* 0x000e300000301000 */
[----:B------:R-:W1:Y:S01]  /*4fb0*/  F2F.F32.F64 R7, R6 ;  /* 0x0000000600077310 */ /* 0x000e620000301000 */
[----:B0-----:R-:W-:Y:S01]  /*4fc0*/  FADD R23, R23, R16 ;  /* 0x0000001017177221 */ /* 0x001fe20000000000 */
[----:B------:R-:W-:-:S02]  /*4fd0*/  IMAD.IADD R16, R1, 0x1, R0 ;  /* 0x0000000101107824 */ /* 0x000fc400078e0200 */
[----:B------:R-:W-:Y:S02]  /*4fe0*/  VIADD R0, R0, 0x4 ;  /* 0x0000000400007836 */ /* 0x000fe40000000000 */
[----:B------:R-:W0:Y:S01]  /*4ff0*/  SHFL.DOWN PT, R4, R23, 0x10, 0x1f ;  /* 0x0a001f0017047f89 */ /* 0x000e2200000e0000 */
[----:B-1----:R-:W-:-:S05]  /*5000*/  FADD R34, R34, R7 ;  /* 0x0000000722227221 */ /* 0x002fca0000000000 */
[----:B------:R-:W1:Y:S01]  /*5010*/  SHFL.DOWN PT, R9, R34, 0x10, 0x1f ;  /* 0x0a001f0022097f89 */ /* 0x000e6200000e0000 */
[----:B0-----:R-:W-:-:S05]  /*5020*/  FADD R4, R23, R4 ;  /* 0x0000000417047221 */ /* 0x001fca0000000000 */
        /* <DEDUP_REMOVED lines=16> */
[----:B------:R0:W-:Y:S01]  /*5130*/  STL [R16], R4 ;  /* 0x0000000410007387 */ /* 0x0001e20000100800 */
[----:B-1----:R-:W-:-:S05]  /*5140*/  FADD R9, R10, R9 ;  /* 0x000000090a097221 */ /* 0x002fca0000000000 */
[----:B------:R0:W-:Y:S01]  /*5150*/  STL [R16+0x20], R9 ;  /* 0x0000200910007387 */ /* 0x0001e20000100800 */
[----:B------:R-:W-:Y:S05]  /*5160*/  BRA.U UP0, `(.L_x_73) ;  /* 0xffffffb500347547 */ /* 0x000fea000b83ffff */
[----:B------:R-:W1:Y:S02]  /*5170*/  S2R R0, SR_TID.X ;  /* 0x0000000000007919 */ /* 0x000e640000002100 */
[----:B-1----:R-:W-:-:S13]  /*5180*/  ISETP.NE.AND P0, PT, R0, RZ, PT ;  /* 0x000000ff0000720c */ /* 0x002fda0003f05270 */
[----:B------:R-:W-:Y:S05]  /*5190*/  @P0 EXIT ;  /* 0x000000000000094d */ /* 0x000fea0003800000 */
[----:B------:R-:W2:Y:S04]  /*51a0*/  LDL.128 R20, [R1] ;  /* 0x0000000001147983 */ /* 0x000ea80000100c00 */
[----:B------:R-:W3:Y:S04]  /*51b0*/  LDL.128 R12, [R1+0x20] ;  /* 0x00002000010c7983 */ /* 0x000ee80000100c00 */
[----:B0-----:R-:W4:Y:S04]  /*51c0*/  LDL.128 R8, [R1+0x10] ;  /* 0x0000100001087983 */ /* 0x001f280000100c00 */
[----:B------:R-:W5:Y:S01]  /*51d0*/  LDL.128 R4, [R1+0x30] ;  /* 0x0000300001047983 */ /* 0x000f620000100c00 */
[----:B------:R-:W0:Y:S01]  /*51e0*/  LDCU UR4, c[0x0][0x364] ;  /* 0x00006c80ff0477ac */ /* 0x000e220008000800 */
[----:B------:R-:W1:Y:S01]  /*51f0*/  LDC.64 R16, c[0x0][0x3b8] ;  /* 0x0000ee00ff107b82 */ /* 0x000e620000000a00 */
[----:B------:R-:W0:Y:S07]  /*5200*/  S2R R3, SR_CTAID.Y ;  /* 0x0000000000037919 */ /* 0x000e2e0000002600 */
[----:B------:R-:W1:Y:S01]  /*5210*/  LDC.64 R18, c[0x0][0x3c0] ;  /* 0x0000f000ff127b82 */ /* 0x000e620000000a00 */
[----:B0-----:R-:W-:-:S05]  /*5220*/  IMAD R0, R3, UR4, R2 ;  /* 0x0000000403007c24 */ /* 0x001fca000f8e0202 */
[----:B------:R-:W-:-:S05]  /*5230*/  SHF.L.U32 R0, R0, 0x3, RZ ;  /* 0x0000000300007819 */ /* 0x000fca00000006ff */
[----:B-1----:R-:W-:-:S04]  /*5240*/  IMAD.WIDE.U32 R2, R0, 0x4, R16 ;  /* 0x0000000400027825 */ /* 0x002fc800078e0010 */
[----:B------:R-:W-:Y:S01]  /*5250*/  IMAD.WIDE.U32 R16, R0, 0x4, R18 ;  /* 0x0000000400107825 */ /* 0x000fe200078e0012 */
[----:B--2---:R-:W-:Y:S04]  /*5260*/  REDG.E.ADD.F32.FTZ.RN.STRONG.GPU desc[UR8][R2.64], R20 ;  /* 0x00000014020079a6 */ /* 0x004fe8000c12f308 */
[----:B---3--:R-:W-:Y:S04]  /*5270*/  REDG.E.ADD.F32.FTZ.RN.STRONG.GPU desc[UR8][R16.64], R12 ;  /* 0x0000000c100079a6 */ /* 0x008fe8000c12f308 */
[----:B------:R-:W-:Y:S04]  /*5280*/  REDG.E.ADD.F32.FTZ.RN.STRONG.GPU desc[UR8][R2.64+0x4], R21 ;  /* 0x00000415020079a6 */ /* 0x000fe8000c12f308 */
[----:B------:R-:W-:Y:S04]  /*5290*/  REDG.E.ADD.F32.FTZ.RN.STRONG.GPU desc[UR8][R16.64+0x4], R13 ;  /* 0x0000040d100079a6 */ /* 0x000fe8000c12f308 */
[----:B------:R-:W-:Y:S04]  /*52a0*/  REDG.E.ADD.F32.FTZ.RN.STRONG.GPU desc[UR8][R2.64+0x8], R22 ;  /* 0x00000816020079a6 */ /* 0x000fe8000c12f308 */
[----:B------:R-:W-:Y:S04]  /*52b0*/  REDG.E.ADD.F32.FTZ.RN.STRONG.GPU desc[UR8][R16.64+0x8], R14 ;  /* 0x0000080e100079a6 */ /* 0x000fe8000c12f308 */
[----:B------:R-:W-:Y:S04]  /*52c0*/  REDG.E.ADD.F32.FTZ.RN.STRONG.GPU desc[UR8][R2.64+0xc], R23 ;  /* 0x00000c17020079a6 */ /* 0x000fe8000c12f308 */
[----:B------:R-:W-:Y:S04]  /*52d0*/  REDG.E.ADD.F32.FTZ.RN.STRONG.GPU desc[UR8][R16.64+0xc], R15 ;  /* 0x00000c0f100079a6 */ /* 0x000fe8000c12f308 */
[----:B----4-:R-:W-:Y:S04]  /*52e0*/  REDG.E.ADD.F32.FTZ.RN.STRONG.GPU desc[UR8][R2.64+0x10], R8 ;  /* 0x00001008020079a6 */ /* 0x010fe8000c12f308 */
[----:B-----5:R-:W-:Y:S04]  /*52f0*/  REDG.E.ADD.F32.FTZ.RN.STRONG.GPU desc[UR8][R16.64+0x10], R4 ;  /* 0x00001004100079a6 */ /* 0x020fe8000c12f308 */
[----:B------:R-:W-:Y:S04]  /*5300*/  REDG.E.ADD.F32.FTZ.RN.STRONG.GPU desc[UR8][R2.64+0x14], R9 ;  /* 0x00001409020079a6 */ /* 0x000fe8000c12f308 */
[----:B------:R-:W-:Y:S04]  /*5310*/  REDG.E.ADD.F32.FTZ.RN.STRONG.GPU desc[UR8][R16.64+0x14], R5 ;  /* 0x00001405100079a6 */ /* 0x000fe8000c12f308 */
[----:B------:R-:W-:Y:S04]  /*5320*/  REDG.E.ADD.F32.FTZ.RN.STRONG.GPU desc[UR8][R2.64+0x18], R10 ;  /* 0x0000180a020079a6 */ /* 0x000fe8000c12f308 */
[----:B------:R-:W-:Y:S04]  /*5330*/  REDG.E.ADD.F32.FTZ.RN.STRONG.GPU desc[UR8][R16.64+0x18], R6 ;  /* 0x00001806100079a6 */ /* 0x000fe8000c12f308 */
[----:B------:R-:W-:Y:S04]  /*5340*/  REDG.E.ADD.F32.FTZ.RN.STRONG.GPU desc[UR8][R2.64+0x1c], R11 ;  /* 0x00001c0b020079a6 */ /* 0x000fe8000c12f308 */
[----:B------:R-:W-:Y:S01]  /*5350*/  REDG.E.ADD.F32.FTZ.RN.STRONG.GPU desc[UR8][R16.64+0x1c], R7 ;  /* 0x00001c07100079a6 */ /* 0x000fe2000c12f308 */
[----:B------:R-:W-:Y:S05]  /*5360*/  EXIT ;  /* 0x000000000000794d */ /* 0x000fea0003800000 */
        .weak           $__internal_1_$__cuda_sm20_dsqrt_rn_f64_mediumpath_v1
        .type           $__internal_1_$__cuda_sm20_dsqrt_rn_f64_mediumpath_v1,@function
        .size           $__internal_1_$__cuda_sm20_dsqrt_rn_f64_mediumpath_v1,($_Z8focus_ab7double3PKS_iS1_iPfS2_$__internal_trig_reduction_slowpathd - $__internal_1_$__cuda_sm20_dsqrt_rn_f64_mediumpath_v1)
$__internal_1_$__cuda_sm20_dsqrt_rn_f64_mediumpath_v1:
[----:B------:R-:W-:Y:S01]  /*5370*/  ISETP.GE.U32.AND P0, PT, R22, -0x3400000, PT ;  /* 0xfcc000001600780c */ /* 0x000fe20003f06070 */
[----:B------:R-:W-:-:S12]  /*5380*/  BSSY.RECONVERGENT B0, `(.L_x_74) ;  /* 0x0000023000007945 */ /* 0x000fd80003800200 */
[----:B------:R-:W-:Y:S05]  /*5390*/  @!P0 BRA `(.L_x_75) ;  /* 0x0000000000208947 */ /* 0x000fea0003800000 */
[----:B------:R-:W-:-:S10]  /*53a0*/  DFMA.RM R10, R10, R6, R20 ;  /* 0x000000060a0a722b */ /* 0x000fd40000004014 */
[----:B------:R-:W-:-:S05]  /*53b0*/  IADD3 R6, P0, PT, R10, 0x1, RZ ;  /* 0x000000010a067810 */ /* 0x000fca0007f1e0ff */
[----:B------:R-:W-:-:S06]  /*53c0*/  IMAD.X R7, RZ, RZ, R11, P0 ;  /* 0x000000ffff077224 */ /* 0x000fcc00000e060b */
[----:B------:R-:W-:-:S08]  /*53d0*/  DFMA.RP R8, -R10, R6, R8 ;  /* 0x000000060a08722b */ /* 0x000fd00000008108 */
[----:B------:R-:W-:-:S06]  /*53e0*/  DSETP.GT.AND P0, PT, R8, RZ, PT ;  /* 0x000000ff0800722a */ /* 0x000fcc0003f04000 */
[----:B------:R-:W-:Y:S02]  /*53f0*/  FSEL R6, R6, R10, P0 ;  /* 0x0000000a06067208 */ /* 0x000fe40000000000 */
[----:B------:R-:W-:Y:S01]  /*5400*/  FSEL R7, R7, R11, P0 ;  /* 0x0000000b07077208 */ /* 0x000fe20000000000 */
[----:B------:R-:W-:Y:S06]  /*5410*/  BRA `(.L_x_76) ;  /* 0x0000000000647947 */ /* 0x000fec0003800000 */
.L_x_75:
[----:B------:R-:W-:-:S14]  /*5420*/  DSETP.NE.AND P0, PT, R8, RZ, PT ;  /* 0x000000ff0800722a */ /* 0x000fdc0003f05000 */
[----:B------:R-:W-:Y:S05]  /*5430*/  @!P0 BRA `(.L_x_77) ;  /* 0x0000000000588947 */ /* 0x000fea0003800000 */
[----:B------:R-:W-:-:S13]  /*5440*/  ISETP.GE.AND P0, PT, R9, RZ, PT ;  /* 0x000000ff0900720c */ /* 0x000fda0003f06270 */
[----:B------:R-:W-:Y:S02]  /*5450*/  @!P0 IMAD.MOV.U32 R6, RZ, RZ, 0x0 ;  /* 0x00000000ff068424 */ /* 0x000fe400078e00ff */
[----:B------:R-:W-:Y:S01]  /*5460*/  @!P0 IMAD.MOV.U32 R7, RZ, RZ, -0x80000 ;  /* 0xfff80000ff078424 */ /* 0x000fe200078e00ff */
[----:B------:R-:W-:Y:S06]  /*5470*/  @!P0 BRA `(.L_x_76) ;  /* 0x00000000004c8947 */ /* 0x000fec0003800000 */
[----:B------:R-:W-:-:S13]  /*5480*/  ISETP.GT.AND P0, PT, R9, 0x7fefffff, PT ;  /* 0x7fefffff0900780c */ /* 0x000fda0003f04270 */
[----:B------:R-:W-:Y:S05]  /*5490*/  @P0 BRA `(.L_x_77) ;  /* 0x0000000000400947 */ /* 0x000fea0003800000 */
[----:B------:R-:W-:Y:S01]  /*54a0*/  DMUL R20, R8, 8.11296384146066816958e+31 ;  /* 0x4690000008147828 */ /* 0x000fe20000000000 */
[----:B------:R-:W-:Y:S01]  /*54b0*/  IMAD.MOV.U32 R10, RZ, RZ, RZ ;  /* 0x000000ffff0a7224 */ /* 0x000fe200078e00ff */
[----:B------:R-:W-:Y:S01]  /*54c0*/  MOV R6, 0x0 ;  /* 0x0000000000067802 */ /* 0x000fe20000000f00 */
[----:B------:R-:W-:-:S03]  /*54d0*/  IMAD.MOV.U32 R7, RZ, RZ, 0x3fd80000 ;  /* 0x3fd80000ff077424 */ /* 0x000fc600078e00ff */
[----:B------:R-:W0:Y:S02]  /*54e0*/  MUFU.RSQ64H R11, R21 ;  /* 0x00000015000b7308 */ /* 0x000e240000001c00 */
[----:B0-----:R-:W-:-:S08]  /*54f0*/  DMUL R8, R10, R10 ;  /* 0x0000000a0a087228 */ /* 0x001fd00000000000 */
[----:B------:R-:W-:-:S08]  /*5500*/  DFMA R8, R20, -R8, 1 ;  /* 0x3ff000001408742b */ /* 0x000fd00000000808 */
[----:B------:R-:W-:Y:S02]  /*5510*/  DFMA R6, R8, R6, 0.5 ;  /* 0x3fe000000806742b */ /* 0x000fe40000000006 */
[----:B------:R-:W-:-:S08]  /*5520*/  DMUL R8, R10, R8 ;  /* 0x000000080a087228 */ /* 0x000fd00000000000 */
[----:B------:R-:W-:-:S08]  /*5530*/  DFMA R8, R6, R8, R10 ;  /* 0x000000080608722b */ /* 0x000fd0000000000a */
[----:B------:R-:W-:Y:S02]  /*5540*/  DMUL R6, R20, R8 ;  /* 0x0000000814067228 */ /* 0x000fe40000000000 */
[----:B------:R-:W-:-:S06]  /*5550*/  VIADD R9, R9, 0xfff00000 ;  /* 0xfff0000009097836 */ /* 0x000fcc0000000000 */
[----:B------:R-:W-:-:S08]  /*5560*/  DFMA R10, R6, -R6, R20 ;  /* 0x80000006060a722b */ /* 0x000fd00000000014 */
[----:B------:R-:W-:-:S10]  /*5570*/  DFMA R6, R8, R10, R6 ;  /* 0x0000000a0806722b */ /* 0x000fd40000000006 */
[----:B------:R-:W-:Y:S01]  /*5580*/  VIADD R7, R7, 0xfcb00000 ;  /* 0xfcb0000007077836 */ /* 0x000fe20000000000 */
[----:B------:R-:W-:Y:S06]  /*5590*/  BRA `(.L_x_76) ;  /* 0x0000000000047947 */ /* 0x000fec0003800000 */
.L_x_77:
[----:B------:R-:W-:-:S11]  /*55a0*/  DADD R6, R8, R8 ;  /* 0x0000000008067229 */ /* 0x000fd60000000008 */
.L_x_76:
[----:B------:R-:W-:Y:S05]  /*55b0*/  BSYNC.RECONVERGENT B0 ;  /* 0x0000000000007941 */ /* 0x000fea0003800200 */
.L_x_74:
[----:B------:R-:W-:Y:S01]  /*55c0*/  IMAD.MOV.U32 R8, RZ, RZ, R4 ;  /* 0x000000ffff087224 */ /* 0x000fe200078e0004 */
[----:B------:R-:W-:-:S04]  /*55d0*/  MOV R9, 0x0 ;  /* 0x0000000000097802 */ /* 0x000fc80000000f00 */
[----:B------:R-:W-:Y:S05]  /*55e0*/  RET.REL.NODEC R8 `(_Z8focus_ab7double3PKS_iS1_iPfS2_) ;  /* 0xffffffa808847950 */ /* 0x000fea0003c3ffff */
        .type           $_Z8focus_ab7double3PKS_iS1_iPfS2_$__internal_trig_reduction_slowpathd,@function
        .size           $_Z8focus_ab7double3PKS_iS1_iPfS2_$__internal_trig_reduction_slowpathd,(.L_x_88 - $_Z8focus_ab7double3PKS_iS1_iPfS2_$__internal_trig_reduction_slowpathd)
$_Z8focus_ab7double3PKS_iS1_iPfS2_$__internal_trig_reduction_slowpathd:
[----:B------:R-:W-:Y:S01]  /*55f0*/  SHF.R.U32.HI R21, RZ, 0x14, R35 ;  /* 0x00000014ff157819 */ /* 0x000fe20000011623 */
[----:B------:R-:W-:-:S03]  /*5600*/  IMAD.MOV.U32 R4, RZ, RZ, RZ ;  /* 0x000000ffff047224 */ /* 0x000fc600078e00ff */
[----:B------:R-:W-:-:S04]  /*5610*/  LOP3.LUT R6, R21, 0x7ff, RZ, 0xc0, !PT ;  /* 0x000007ff15067812 */ /* 0x000fc800078ec0ff */
[----:B------:R-:W-:-:S13]  /*5620*/  ISETP.NE.AND P0, PT, R6, 0x7ff, PT ;  /* 0x000007ff0600780c */ /* 0x000fda0003f05270 */
[----:B------:R-:W-:Y:S05]  /*5630*/  @!P0 BRA `(.L_x_78) ;  /* 0x00000008004c8947 */ /* 0x000fea0003800000 */
[----:B------:R-:W-:Y:S01]  /*5640*/  VIADD R6, R6, 0xfffffc00 ;  /* 0xfffffc0006067836 */ /* 0x000fe20000000000 */
[----:B------:R-:W-:Y:S01]  /*5650*/  BSSY.RECONVERGENT B2, `(.L_x_79) ;  /* 0x0000030000027945 */ /* 0x000fe20003800200 */
[----:B------:R-:W-:-:S03]  /*5660*/  CS2R R42, SRZ ;  /* 0x00000000002a7805 */ /* 0x000fc6000001ff00 */
[----:B------:R-:W-:Y:S02]  /*5670*/  SHF.R.U32.HI R4, RZ, 0x6, R6 ;  /* 0x00000006ff047819 */ /* 0x000fe40000011606 */
[----:B------:R-:W-:Y:S01]  /*5680*/  ISETP.GE.U32.AND P0, PT, R6, 0x80, PT ;  /* 0x000000800600780c */ /* 0x000fe20003f06070 */
[----:B------:R-:W-:Y:S01]  /*5690*/  VIADD R6, R1, 0x40 ;  /* 0x0000004001067836 */ /* 0x000fe20000000000 */
[C---:B------:R-:W-:Y:S02]  /*56a0*/  IADD3 R9, PT, PT, -R4.reuse, 0x13, RZ ;  /* 0x0000001304097810 */ /* 0x040fe40007ffe1ff */
[----:B------:R-:W-:Y:S02]  /*56b0*/  IADD3 R7, PT, PT, -R4, 0xf, RZ ;  /* 0x0000000f04077810 */ /* 0x000fe40007ffe1ff */
[----:B------:R-:W-:-:S04]  /*56c0*/  SEL R9, R9, 0x12, P0 ;  /* 0x0000001209097807 */ /* 0x000fc80000000000 */
[----:B------:R-:W-:-:S13]  /*56d0*/  ISETP.GE.AND P0, PT, R7, R9, PT ;  /* 0x000000090700720c */ /* 0x000fda0003f06270 */
[----:B------:R-:W-:Y:S05]  /*56e0*/  @P0 BRA `(.L_x_80) ;  /* 0x0000000000980947 */ /* 0x000fea0003800000 */
[----:B------:R-:W0:Y:S01]  /*56f0*/  LDC.64 R38, c[0x0][0x358] ;  /* 0x0000d600ff267b82 */ /* 0x000e220000000a00 */
[C---:B------:R-:W-:Y:S01]  /*5700*/  SHF.L.U64.HI R10, R8.reuse, 0xb, R35 ;  /* 0x0000000b080a7819 */ /* 0x040fe20000010223 */
[----:B------:R-:W-:Y:S01]  /*5710*/  HFMA2 R19, -RZ, RZ, 0, 0 ;  /* 0x00000000ff137431 */ /* 0x000fe200000001ff */
[----:B------:R-:W-:Y:S01]  /*5720*/  BSSY.RECONVERGENT B3, `(.L_x_81) ;  /* 0x0000021000037945 */ /* 0x000fe20003800200 */
[----:B------:R-:W-:Y:S01]  /*5730*/  IMAD.SHL.U32 R8, R8, 0x800, RZ ;  /* 0x0000080008087824 */ /* 0x000fe200078e00ff */
[----:B------:R-:W-:Y:S02]  /*5740*/  IADD3 R22, PT, PT, RZ, -R4, -R9 ;  /* 0x80000004ff167210 */ /* 0x000fe40007ffe809 */
[----:B------:R-:W-:Y:S02]  /*5750*/  CS2R R42, SRZ ;  /* 0x00000000002a7805 */ /* 0x000fe4000001ff00 */
[----:B------:R-:W-:-:S07]  /*5760*/  LOP3.LUT R10, R10, 0x80000000, RZ, 0xfc, !PT ;  /* 0x800000000a0a7812 */ /* 0x000fce00078efcff */
.L_x_82:
[----:B------:R-:W1:Y:S01]  /*5770*/  LDC.64 R16, c[0x4][RZ] ;  /* 0x01000000ff107b82 */ /* 0x000e620000000a00 */
[----:B0-----:R-:W-:Y:S02]  /*5780*/  R2UR UR14, R38 ;  /* 0x00000000260e72ca */ /* 0x001fe400000e0000 */
[----:B------:R-:W-:Y:S01]  /*5790*/  R2UR UR15, R39 ;  /* 0x00000000270f72ca */ /* 0x000fe200000e0000 */
[----:B-1----:R-:W-:-:S12]  /*57a0*/  IMAD.WIDE R40, R7, 0x8, R16 ;  /* 0x0000000807287825 */ /* 0x002fd800078e0210 */
[----:B------:R-:W2:Y:S01]  /*57b0*/  LDG.E.64.CONSTANT R40, desc[UR14][R40.64] ;  /* 0x0000000e28287981 */ /* 0x000ea2000c1e9b00 */
[----:B------:R-:W-:Y:S02]  /*57c0*/  VIADD R22, R22, 0x1 ;  /* 0x0000000116167836 */ /* 0x000fe40000000000 */
[C---:B------:R-:W-:Y:S02]  /*57d0*/  IMAD R36, R19.reuse, 0x8, R6 ;  /* 0x0000000813247824 */ /* 0x040fe400078e0206 */
[----:B------:R-:W-:Y:S02]  /*57e0*/  VIADD R19, R19, 0x1 ;  /* 0x0000000113137836 */ /* 0x000fe40000000000 */
[----:B------:R-:W-:Y:S02]  /*57f0*/  VIADD R7, R7, 0x1 ;  /* 0x0000000107077836 */ /* 0x000fe40000000000 */
[----:B--2---:R-:W-:-:S04]  /*5800*/  IMAD.WIDE.U32 R42, P2, R40, R8, R42 ;  /* 0x00000008282a7225 */ /* 0x004fc8000784002a */
[----:B------:R-:W-:Y:S02]  /*5810*/  IMAD R11, R40, R10, RZ ;  /* 0x0000000a280b7224 */ /* 0x000fe400078e02ff */
[C---:B------:R-:W-:Y:S02]  /*5820*/  IMAD R16, R41.reuse, R8, RZ ;  /* 0x0000000829107224 */ /* 0x040fe400078e02ff */
[-C--:B------:R-:W-:Y:S01]  /*5830*/  IMAD R18, R41, R10.reuse, RZ ;  /* 0x0000000a29127224 */ /* 0x080fe200078e02ff */
[----:B------:R-:W-:Y:S01]  /*5840*/  IADD3 R11, P0, PT, R11, R43, RZ ;  /* 0x0000002b0b0b7210 */ /* 0x000fe20007f1e0ff */
[----:B------:R-:W-:-:S03]  /*5850*/  IMAD.HI.U32 R17, R41, R10, RZ ;  /* 0x0000000a29117227 */ /* 0x000fc600078e00ff */
[----:B------:R-:W-:Y:S01]  /*5860*/  IADD3 R43, P1, PT, R16, R11, RZ ;  /* 0x0000000b102b7210 */ /* 0x000fe20007f3e0ff */
[----:B------:R-:W-:-:S04]  /*5870*/  IMAD.HI.U32 R16, R40, R10, RZ ;  /* 0x0000000a28107227 */ /* 0x000fc800078e00ff */
[----:B------:R-:W-:Y:S01]  /*5880*/  IMAD.HI.U32 R11, R41, R8, RZ ;  /* 0x00000008290b7227 */ /* 0x000fe200078e00ff */
[----:B------:R0:W-:Y:S03]  /*5890*/  STL.64 [R36], R42 ;  /* 0x0000002a24007387 */ /* 0x0001e60000100a00 */
[----:B------:R-:W-:-:S05]  /*58a0*/  IMAD.X R16, RZ, RZ, R16, P2 ;  /* 0x000000ffff107224 */ /* 0x000fca00010e0610 */
[----:B------:R-:W-:-:S04]  /*58b0*/  IADD3.X R11, P0, PT, R11, R16, RZ, P0, !PT ;  /* 0x000000100b0b7210 */ /* 0x000fc8000071e4ff */
[----:B------:R-:W-:Y:S01]  /*58c0*/  IADD3.X R18, P1, PT, R18, R11, RZ, P1, !PT ;  /* 0x0000000b12127210 */ /* 0x000fe20000f3e4ff */
[----:B------:R-:W-:Y:S01]  /*58d0*/  IMAD.X R11, RZ, RZ, R17, P0 ;  /* 0x000000ffff0b7224 */ /* 0x000fe200000e0611 */
[----:B------:R-:W-:-:S03]  /*58e0*/  ISETP.NE.AND P0, PT, R22, -0xf, PT ;  /* 0xfffffff11600780c */ /* 0x000fc60003f05270 */
[----:B0-----:R-:W-:Y:S01]  /*58f0*/  IMAD.MOV.U32 R42, RZ, RZ, R18 ;  /* 0x000000ffff2a7224 */ /* 0x001fe200078e0012 */
[----:B------:R-:W-:-:S05]  /*5900*/  IADD3.X R11, PT, PT, RZ, R11, RZ, P1, !PT ;  /* 0x0000000bff0b7210 */ /* 0x000fca0000ffe4ff */
[----:B------:R-:W-:-:S04]  /*5910*/  IMAD.MOV.U32 R43, RZ, RZ, R11 ;  /* 0x000000ffff2b7224 */ /* 0x000fc800078e000b */
[----:B------:R-:W-:Y:S05]  /*5920*/  @P0 BRA `(.L_x_82) ;  /* 0xfffffffc00900947 */ /* 0x000fea000383ffff */
[----:B------:R-:W-:Y:S05]  /*5930*/  BSYNC.RECONVERGENT B3 ;  /* 0x0000000000037941 */ /* 0x000fea0003800200 */
.L_x_81:
[----:B------:R-:W-:-:S07]  /*5940*/  MOV R7, R9 ;  /* 0x0000000900077202 */ /* 0x000fce0000000f00 */
.L_x_80:
[----:B------:R-:W-:Y:S05]  /*5950*/  BSYNC.RECONVERGENT B2 ;  /* 0x0000000000027941 */ /* 0x000fea0003800200 */
.L_x_79:
[----:B------:R-:W-:Y:S01]  /*5960*/  LOP3.LUT P0, R21, R21, 0x3f, RZ, 0xc0, !PT ;  /* 0x0000003f15157812 */ /* 0x000fe2000780c0ff */
[----:B------:R-:W-:-:S04]  /*5970*/  IMAD.IADD R39, R4, 0x1, R7 ;  /* 0x0000000104277824 */ /* 0x000fc800078e0207 */
[----:B------:R-:W-:-:S05]  /*5980*/  IMAD.U32 R39, R39, 0x8, R6 ;  /* 0x0000000827277824 */ /* 0x000fca00078e0006 */
[----:B------:R0:W-:Y:S04]  /*5990*/  STL.64 [R39+-0x78], R42 ;  /* 0xffff882a27007387 */ /* 0x0001e80000100a00 */
[----:B------:R-:W2:Y:S04]  /*59a0*/  @P0 LDL.64 R18, [R1+0x48] ;  /* 0x0000480001120983 */ /* 0x000ea80000100a00 */
[----:B------:R-:W3:Y:S04]  /*59b0*/  LDL.64 R6, [R1+0x50] ;  /* 0x0000500001067983 */ /* 0x000ee80000100a00 */
[----:B------:R-:W4:Y:S01]  /*59c0*/  LDL.64 R8, [R1+0x58] ;  /* 0x0000580001087983 */ /* 0x000f220000100a00 */
[----:B------:R-:W-:Y:S01]  /*59d0*/  @P0 LOP3.LUT R37, R21, 0x3f, RZ, 0x3c, !PT ;  /* 0x0000003f15250812 */ /* 0x000fe200078e3cff */
[----:B------:R-:W-:Y:S01]  /*59e0*/  BSSY.RECONVERGENT B2, `(.L_x_83) ;  /* 0x0000034000027945 */ /* 0x000fe20003800200 */
[----:B--2---:R-:W-:-:S02]  /*59f0*/  @P0 SHF.R.U64 R17, R18, 0x1, R19 ;  /* 0x0000000112110819 */ /* 0x004fc40000001213 */
[----:B------:R-:W-:Y:S02]  /*5a00*/  @P0 SHF.R.U32.HI R18, RZ, 0x1, R19 ;  /* 0x00000001ff120819 */ /* 0x000fe40000011613 */
[C---:B---3--:R-:W-:Y:S02]  /*5a10*/  @P0 SHF.L.U32 R16, R6.reuse, R21, RZ ;  /* 0x0000001506100219 */ /* 0x048fe400000006ff */
[----:B------:R-:W-:Y:S02]  /*5a20*/  @P0 SHF.R.U64 R17, R17, R37, R18 ;  /* 0x0000002511110219 */ /* 0x000fe40000001212 */
[--C-:B------:R-:W-:Y:S02]  /*5a30*/  @P0 SHF.R.U32.HI R4, RZ, 0x1, R7.reuse ;  /* 0x00000001ff040819 */ /* 0x100fe40000011607 */
[C-C-:B------:R-:W-:Y:S02]  /*5a40*/  @P0 SHF.R.U64 R11, R6.reuse, 0x1, R7.reuse ;  /* 0x00000001060b0819 */ /* 0x140fe40000001207 */
[----:B------:R-:W-:-:S02]  /*5a50*/  @P0 SHF.L.U64.HI R10, R6, R21, R7 ;  /* 0x00000015060a0219 */ /* 0x000fc40000010207 */
[----:B------:R-:W-:Y:S02]  /*5a60*/  @P0 SHF.R.U32.HI R19, RZ, R37, R18 ;  /* 0x00000025ff130219 */ /* 0x000fe40000011612 */
[----:B------:R-:W-:Y:S02]  /*5a70*/  @P0 LOP3.LUT R6, R16, R17, RZ, 0xfc, !PT ;  /* 0x0000001110060212 */ /* 0x000fe400078efcff */
[----:B----4-:R-:W-:Y:S02]  /*5a80*/  @P0 SHF.L.U32 R18, R8, R21, RZ ;  /* 0x0000001508120219 */ /* 0x010fe400000006ff */
[----:B------:R-:W-:Y:S02]  /*5a90*/  @P0 SHF.R.U64 R11, R11, R37, R4 ;  /* 0x000000250b0b0219 */ /* 0x000fe40000001204 */
[----:B------:R-:W-:Y:S01]  /*5aa0*/  @P0 LOP3.LUT R7, R10, R19, RZ, 0xfc, !PT ;  /* 0x000000130a070212 */ /* 0x000fe200078efcff */
[----:B------:R-:W-:Y:S01]  /*5ab0*/  IMAD.SHL.U32 R10, R6, 0x4, RZ ;  /* 0x00000004060a7824 */ /* 0x000fe200078e00ff */
[----:B------:R-:W-:-:S02]  /*5ac0*/  @P0 SHF.L.U64.HI R21, R8, R21, R9 ;  /* 0x0000001508150219 */ /* 0x000fc40000010209 */
[----:B------:R-:W-:Y:S02]  /*5ad0*/  @P0 SHF.R.U32.HI R4, RZ, R37, R4 ;  /* 0x00000025ff040219 */ /* 0x000fe40000011604 */
[----:B------:R-:W-:Y:S02]  /*5ae0*/  @P0 LOP3.LUT R8, R18, R11, RZ, 0xfc, !PT ;  /* 0x0000000b12080212 */ /* 0x000fe400078efcff */
[----:B------:R-:W-:Y:S02]  /*5af0*/  SHF.L.U64.HI R6, R6, 0x2, R7 ;  /* 0x0000000206067819 */ /* 0x000fe40000010207 */
[----:B------:R-:W-:Y:S02]  /*5b00*/  @P0 LOP3.LUT R9, R21, R4, RZ, 0xfc, !PT ;  /* 0x0000000415090212 */ /* 0x000fe400078efcff */
[----:B------:R-:W-:Y:S02]  /*5b10*/  SHF.L.W.U32.HI R7, R7, 0x2, R8 ;  /* 0x0000000207077819 */ /* 0x000fe40000010e08 */
[----:B------:R-:W-:-:S02]  /*5b20*/  IADD3 RZ, P0, PT, RZ, -R10, RZ ;  /* 0x8000000affff7210 */ /* 0x000fc40007f1e0ff */
[----:B------:R-:W-:Y:S02]  /*5b30*/  LOP3.LUT R11, RZ, R6, RZ, 0x33, !PT ;  /* 0x00000006ff0b7212 */ /* 0x000fe400078e33ff */
[----:B------:R-:W-:Y:S02]  /*5b40*/  SHF.L.W.U32.HI R4, R8, 0x2, R9 ;  /* 0x0000000208047819 */ /* 0x000fe40000010e09 */
[----:B------:R-:W-:Y:S02]  /*5b50*/  LOP3.LUT R8, RZ, R7, RZ, 0x33, !PT ;  /* 0x00000007ff087212 */ /* 0x000fe400078e33ff */
[----:B------:R-:W-:Y:S02]  /*5b60*/  IADD3.X R11, P0, PT, RZ, R11, RZ, P0, !PT ;  /* 0x0000000bff0b7210 */ /* 0x000fe4000071e4ff */
[----:B------:R-:W-:Y:S02]  /*5b70*/  LOP3.LUT R16, RZ, R4, RZ, 0x33, !PT ;  /* 0x00000004ff107212 */ /* 0x000fe400078e33ff */
[----:B------:R-:W-:-:S02]  /*5b80*/  IADD3.X R8, P1, PT, RZ, R8, RZ, P0, !PT ;  /* 0x00000008ff087210 */ /* 0x000fc4000073e4ff */
[----:B------:R-:W-:-:S03]  /*5b90*/  ISETP.GT.U32.AND P2, PT, R7, -0x1, PT ;  /* 0xffffffff0700780c */ /* 0x000fc60003f44070 */
[----:B------:R-:W-:Y:S01]  /*5ba0*/  IMAD.X R17, RZ, RZ, R16, P1 ;  /* 0x000000ffff117224 */ /* 0x000fe200008e0610 */
[----:B------:R-:W-:-:S04]  /*5bb0*/  ISETP.GT.AND.EX P0, PT, R4, -0x1, PT, P2 ;  /* 0xffffffff0400780c */ /* 0x000fc80003f04320 */
[----:B------:R-:W-:Y:S02]  /*5bc0*/  SEL R17, R4, R17, P0 ;  /* 0x0000001104117207 */ /* 0x000fe40000000000 */
[----:B------:R-:W-:Y:S02]  /*5bd0*/  SEL R16, R7, R8, P0 ;  /* 0x0000000807107207 */ /* 0x000fe40000000000 */
[----:B------:R-:W-:Y:S02]  /*5be0*/  ISETP.NE.U32.AND P1, PT, R17, RZ, PT ;  /* 0x000000ff1100720c */ /* 0x000fe40003f25070 */
[----:B------:R-:W-:Y:S02]  /*5bf0*/  SEL R19, R6, R11, P0 ;  /* 0x0000000b06137207 */ /* 0x000fe40000000000 */
[----:B------:R-:W-:Y:S01]  /*5c00*/  SEL R7, R16, R17, !P1 ;  /* 0x0000001110077207 */ /* 0x000fe20004800000 */
[----:B------:R-:W-:-:S05]  /*5c10*/  @!P0 IMAD.MOV R10, RZ, RZ, -R10 ;  /* 0x000000ffff0a8224 */ /* 0x000fca00078e0a0a */
[----:B------:R-:W1:Y:S02]  /*5c20*/  FLO.U32 R7, R7 ;  /* 0x0000000700077300 */ /* 0x000e6400000e0000 */
[C---:B-1----:R-:W-:Y:S02]  /*5c30*/  IADD3 R18, PT, PT, -R7.reuse, 0x1f, RZ ;  /* 0x0000001f07127810 */ /* 0x042fe40007ffe1ff */
[----:B------:R-:W-:Y:S02]  /*5c40*/  IADD3 R8, PT, PT, -R7, 0x3f, RZ ;  /* 0x0000003f07087810 */ /* 0x000fe40007ffe1ff */
[----:B------:R-:W-:-:S04]  /*5c50*/  @P1 IADD3 R8, PT, PT, R18, RZ, RZ ;  /* 0x000000ff12081210 */ /* 0x000fc80007ffe0ff */
[----:B------:R-:W-:-:S13]  /*5c60*/  ISETP.NE.AND P1, PT, R8, RZ, PT ;  /* 0x000000ff0800720c */ /* 0x000fda0003f25270 */
[----:B0-----:R-:W-:Y:S05]  /*5c70*/  @!P1 BRA `(.L_x_84) ;  /* 0x0000000000289947 */ /* 0x001fea0003800000 */
[--C-:B------:R-:W-:Y:S02]  /*5c80*/  SHF.R.U64 R10, R10, 0x1, R19.reuse ;  /* 0x000000010a0a7819 */ /* 0x100fe40000001213 */
[C---:B------:R-:W-:Y:S02]  /*5c90*/  LOP3.LUT R11, R8.reuse, 0x3f, RZ, 0xc0, !PT ;  /* 0x0000003f080b7812 */ /* 0x040fe400078ec0ff */
[----:B------:R-:W-:Y:S02]  /*5ca0*/  SHF.R.U32.HI R7, RZ, 0x1, R19 ;  /* 0x00000001ff077819 */ /* 0x000fe40000011613 */
[----:B------:R-:W-:Y:S02]  /*5cb0*/  LOP3.LUT R6, R8, 0x3f, RZ, 0xc, !PT ;  /* 0x0000003f08067812 */ /* 0x000fe400078e0cff */
[----:B------:R-:W-:Y:S02]  /*5cc0*/  SHF.L.U64.HI R17, R16, R11, R17 ;  /* 0x0000000b10117219 */ /* 0x000fe40000010211 */
[----:B------:R-:W-:-:S02]  /*5cd0*/  SHF.R.U64 R10, R10, R6, R7 ;  /* 0x000000060a0a7219 */ /* 0x000fc40000001207 */
[----:B------:R-:W-:Y:S02]  /*5ce0*/  SHF.L.U32 R11, R16, R11, RZ ;  /* 0x0000000b100b7219 */ /* 0x000fe400000006ff */
[----:B------:R-:W-:Y:S02]  /*5cf0*/  SHF.R.U32.HI R6, RZ, R6, R7 ;  /* 0x00000006ff067219 */ /* 0x000fe40000011607 */
[----:B------:R-:W-:Y:S02]  /*5d00*/  LOP3.LUT R16, R11, R10, RZ, 0xfc, !PT ;  /* 0x0000000a0b107212 */ /* 0x000fe400078efcff */
[----:B------:R-:W-:-:S07]  /*5d10*/  LOP3.LUT R17, R17, R6, RZ, 0xfc, !PT ;  /* 0x0000000611117212 */ /* 0x000fce00078efcff */
.L_x_84:
[----:B------:R-:W-:Y:S05]  /*5d20*/  BSYNC.RECONVERGENT B2 ;  /* 0x0000000000027941 */ /* 0x000fea0003800200 */
.L_x_83:
[----:B------:R-:W-:Y:S01]  /*5d30*/  IMAD.WIDE.U32 R10, R16, 0x2168c235, RZ ;  /* 0x2168c235100a7825 */ /* 0x000fe200078e00ff */
[----:B------:R-:W-:-:S03]  /*5d40*/  SHF.R.U32.HI R9, RZ, 0x1e, R9 ;  /* 0x0000001eff097819 */ /* 0x000fc60000011609 */
[----:B------:R-:W-:Y:S01]  /*5d50*/  IMAD.MOV.U32 R6, RZ, RZ, R11 ;  /* 0x000000ffff067224 */ /* 0x000fe200078e000b */
[----:B------:R-:W-:Y:S01]  /*5d60*/  IADD3 RZ, P1, PT, R10, R10, RZ ;  /* 0x0000000a0aff7210 */ /* 0x000fe20007f3e0ff */
[----:B------:R-:W-:Y:S01]  /*5d70*/  IMAD.MOV.U32 R7, RZ, RZ, RZ ;  /* 0x000000ffff077224 */ /* 0x000fe200078e00ff */
[----:B------:R-:W-:Y:S01]  /*5d80*/  LEA.HI R4, R4, R9, RZ, 0x1 ;  /* 0x0000000904047211 */ /* 0x000fe200078f08ff */
[----:B------:R-:W-:-:S04]  /*5d90*/  IMAD.HI.U32 R11, R17, -0x36f0255e, RZ ;  /* 0xc90fdaa2110b7827 */ /* 0x000fc800078e00ff */
[----:B------:R-:W-:-:S04]  /*5da0*/  IMAD.WIDE.U32 R6, R16, -0x36f0255e, R6 ;  /* 0xc90fdaa210067825 */ /* 0x000fc800078e0006 */
[----:B------:R-:W-:-:S04]  /*5db0*/  IMAD.WIDE.U32 R6, P2, R17, 0x2168c235, R6 ;  /* 0x2168c23511067825 */ /* 0x000fc80007840006 */
[----:B------:R-:W-:Y:S01]  /*5dc0*/  IMAD R17, R17, -0x36f0255e, RZ ;  /* 0xc90fdaa211117824 */ /* 0x000fe200078e02ff */
[----:B------:R-:W-:Y:S01]  /*5dd0*/  IADD3.X RZ, P1, PT, R6, R6, RZ, P1, !PT ;  /* 0x0000000606ff7210 */ /* 0x000fe20000f3e4ff */
[----:B------:R-:W-:-:S03]  /*5de0*/  IMAD.X R11, RZ, RZ, R11, P2 ;  /* 0x000000ffff0b7224 */ /* 0x000fc600010e060b */
[----:B------:R-:W-:-:S04]  /*5df0*/  IADD3 R7, P2, PT, R17, R7, RZ ;  /* 0x0000000711077210 */ /* 0x000fc80007f5e0ff */
[----:B------:R-:W-:Y:S02]  /*5e00*/  IADD3.X R11, PT, PT, RZ, R11, RZ, P2, !PT ;  /* 0x0000000bff0b7210 */ /* 0x000fe400017fe4ff */
[C---:B------:R-:W-:Y:S02]  /*5e10*/  ISETP.GT.U32.AND P3, PT, R7.reuse, RZ, PT ;  /* 0x000000ff0700720c */ /* 0x040fe40003f64070 */
[----:B------:R-:W-:Y:S02]  /*5e20*/  IADD3.X R6, P2, PT, R7, R7, RZ, P1, !PT ;  /* 0x0000000707067210 */ /* 0x000fe40000f5e4ff */
[----:B------:R-:W-:-:S03]  /*5e30*/  ISETP.GT.AND.EX P1, PT, R11, RZ, PT, P3 ;  /* 0x000000ff0b00720c */ /* 0x000fc60003f24330 */
[----:B------:R-:W-:Y:S01]  /*5e40*/  IMAD.X R10, R11, 0x1, R11, P2 ;  /* 0x000000010b0a7824 */ /* 0x000fe200010e060b */
[----:B------:R-:W-:-:S04]  /*5e50*/  SEL R6, R6, R7, P1 ;  /* 0x0000000706067207 */ /* 0x000fc80000800000 */
[----:B------:R-:W-:Y:S02]  /*5e60*/  SEL R7, R10, R11, P1 ;  /* 0x0000000b0a077207 */ /* 0x000fe40000800000 */
[----:B------:R-:W-:Y:S02]  /*5e70*/  IADD3 R6, P2, PT, R6, 0x1, RZ ;  /* 0x0000000106067810 */ /* 0x000fe40007f5e0ff */
[----:B------:R-:W-:Y:S02]  /*5e80*/  SEL R11, RZ, 0xffffffff, !P1 ;  /* 0xffffffffff0b7807 */ /* 0x000fe40004800000 */
[----:B------:R-:W-:Y:S01]  /*5e90*/  LOP3.LUT P1, R35, R35, 0x80000000, RZ, 0xc0, !PT ;  /* 0x8000000023237812 */ /* 0x000fe2000782c0ff */
[----:B------:R-:W-:Y:S02]  /*5ea0*/  IMAD.X R7, RZ, RZ, R7, P2 ;  /* 0x000000ffff077224 */ /* 0x000fe400010e0607 */
[----:B------:R-:W-:Y:S01]  /*5eb0*/  IMAD.IADD R10, R11, 0x1, -R8 ;  /* 0x000000010b0a7824 */ /* 0x000fe200078e0a08 */
[----:B------:R-:W-:-:S02]  /*5ec0*/  @!P0 LOP3.LUT R35, R35, 0x80000000, RZ, 0x3c, !PT ;  /* 0x8000000023238812 */ /* 0x000fc400078e3cff */
[----:B------:R-:W-:-:S04]  /*5ed0*/  SHF.R.U64 R6, R6, 0xa, R7 ;  /* 0x0000000a06067819 */ /* 0x000fc80000001207 */
[----:B------:R-:W-:-:S03]  /*5ee0*/  IADD3 R6, P2, PT, R6, 0x1, RZ ;  /* 0x0000000106067810 */ /* 0x000fc60007f5e0ff */
[----:B------:R-:W-:Y:S02]  /*5ef0*/  @P1 IADD3 R4, PT, PT, -R4, RZ, RZ ;  /* 0x000000ff04041210 */ /* 0x000fe40007ffe1ff */
[----:B------:R-:W-:-:S04]  /*5f00*/  LEA.HI.X R7, R7, RZ, RZ, 0x16, P2 ;  /* 0x000000ff07077211 */ /* 0x000fc800010fb4ff */
[--C-:B------:R-:W-:Y:S01]  /*5f10*/  SHF.R.U64 R8, R6, 0x1, R7.reuse ;  /* 0x0000000106087819 */ /* 0x100fe20000001207 */
[----:B------:R-:W-:Y:S01]  /*5f20*/  IMAD.SHL.U32 R6, R10, 0x100000, RZ ;  /* 0x001000000a067824 */ /* 0x000fe200078e00ff */
[----:B------:R-:W-:Y:S02]  /*5f30*/  SHF.R.U32.HI R7, RZ, 0x1, R7 ;  /* 0x00000001ff077819 */ /* 0x000fe40000011607 */
[----:B------:R-:W-:-:S04]  /*5f40*/  IADD3 R8, P2, P3, RZ, RZ, R8 ;  /* 0x000000ffff087210 */ /* 0x000fc80007b5e008 */
[----:B------:R-:W-:-:S04]  /*5f50*/  IADD3.X R6, PT, PT, R6, 0x3fe00000, R7, P2, P3 ;  /* 0x3fe0000006067810 */ /* 0x000fc800017e6407 */
[----:B------:R-:W-:-:S07]  /*5f60*/  LOP3.LUT R35, R6, R35, RZ, 0xfc, !PT ;  /* 0x0000002306237212 */ /* 0x000fce00078efcff */
.L_x_78:
[----:B------:R-:W-:Y:S02]  /*5f70*/  IMAD.MOV.U32 R21, RZ, RZ, 0x0 ;  /* 0x00000000ff157424 */ /* 0x000fe400078e00ff */
[----:B------:R-:W-:Y:S02]  /*5f80*/  IMAD.MOV.U32 R9, RZ, RZ, R35 ;  /* 0x000000ffff097224 */ /* 0x000fe400078e0023 */
[----:B------:R-:W-:Y:S05]  /*5f90*/  RET.REL.NODEC R20 `(_Z8focus_ab7double3PKS_iS1_iPfS2_) ;  /* 0xffffffa014187950 */ /* 0x000fea0003c3ffff */
.L_x_85:
        /* <DEDUP_REMOVED lines=14> */
.L_x_88:


//--------------------- .nv.global.init           --------------------------
	.section	.nv.global.init,"aw",@progbits
	.align	8
.nv.global.init:
	.type		__cudart_i2opi_d,@object
	.size		__cudart_i2opi_d,(.L_0 - __cudart_i2opi_d)
__cudart_i2opi_d:
        /*0000*/ 	.byte	0x08, 0x5d, 0x8d, 0x1f, 0xb1, 0x5f, 0xfb, 0x6b, 0xea, 0x92, 0x52, 0x8a, 0xf7, 0x39, 0x07, 0x3d
        /* <DEDUP_REMOVED lines=8> */
.L_0:


//--------------------- .nv.shared.reserved.0     --------------------------
	.section	.nv.shared.reserved.0,"aw",@nobits
	.weak		__nv_reservedSMEM_offset_0_alias
	.size		__nv_reservedSMEM_offset_0_alias, 0, 64
	.other		__nv_reservedSMEM_offset_0_alias,@"STO_CUDA_RESERVED_SHARED STV_DEFAULT"
__nv_reservedSMEM_offset_0_alias:
	.zero		0
	.zero		64


//--------------------- .nv.shared._Z8focus_ab7double3PKS_iS1_iPfS2_ --------------------------
	.section	.nv.shared._Z8focus_ab7double3PKS_iS1_iPfS2_,"aw",@nobits
	.sectionflags	@""
	.align	8
.nv.shared._Z8focus_ab7double3PKS_iS1_iPfS2_:
	.zero		13312


//--------------------- .nv.constant0._Z11focus_illumPKfS0_iPd --------------------------
	.section	.nv.constant0._Z11focus_illumPKfS0_iPd,"a",@progbits
	.sectionflags	@""
	.align	4
.nv.constant0._Z11focus_illumPKfS0_iPd:
	.zero		928


//--------------------- .nv.constant0._Z8focus_ab7double3PKS_iS1_iPfS2_ --------------------------
	.section	.nv.constant0._Z8focus_ab7double3PKS_iS1_iPfS2_,"a",@progbits
	.sectionflags	@""
	.align	4
.nv.constant0._Z8focus_ab7double3PKS_iS1_iPfS2_:
	.zero		968


//--------------------- SYMBOLS --------------------------

	.type		.nv.reservedSmem.offset0,@object
	.size		.nv.reservedSmem.offset0,0x4
	.type		.nv.reservedSmem.cap,@object
	.size		.nv.reservedSmem.cap,0x4
